//
// Generated by NVIDIA NVVM Compiler
//
// Compiler Build ID: CL-36424714
// Cuda compilation tools, release 13.0, V13.0.88
// Based on NVVM 20.0.0
//

.version 9.0
.target sm_100
.address_size 64

	// .globl	_Z21gpuGenerateMandelbrotIhEvPT_miiN6thrust24THRUST_300001_SM_1000_NS7complexIfEEi
.global .align 1 .b8 _ZN34_INTERNAL_bf1edd33_4_k_cu_22cc45c34cuda3std3__45__cpo5beginE[1];
.global .align 1 .b8 _ZN34_INTERNAL_bf1edd33_4_k_cu_22cc45c34cuda3std3__45__cpo3endE[1];
.global .align 1 .b8 _ZN34_INTERNAL_bf1edd33_4_k_cu_22cc45c34cuda3std3__45__cpo6cbeginE[1];
.global .align 1 .b8 _ZN34_INTERNAL_bf1edd33_4_k_cu_22cc45c34cuda3std3__45__cpo4cendE[1];
.global .align 1 .b8 _ZN34_INTERNAL_bf1edd33_4_k_cu_22cc45c34cuda3std3__45__cpo6rbeginE[1];
.global .align 1 .b8 _ZN34_INTERNAL_bf1edd33_4_k_cu_22cc45c34cuda3std3__45__cpo4rendE[1];
.global .align 1 .b8 _ZN34_INTERNAL_bf1edd33_4_k_cu_22cc45c34cuda3std3__45__cpo7crbeginE[1];
.global .align 1 .b8 _ZN34_INTERNAL_bf1edd33_4_k_cu_22cc45c34cuda3std3__45__cpo5crendE[1];
.global .align 1 .b8 _ZN34_INTERNAL_bf1edd33_4_k_cu_22cc45c34cuda3std3__436_GLOBAL__N__bf1edd33_4_k_cu_22cc45c36ignoreE[1];
.global .align 1 .b8 _ZN34_INTERNAL_bf1edd33_4_k_cu_22cc45c34cuda3std3__419piecewise_constructE[1];
.global .align 1 .b8 _ZN34_INTERNAL_bf1edd33_4_k_cu_22cc45c34cuda3std3__48in_placeE[1];
.global .align 1 .b8 _ZN34_INTERNAL_bf1edd33_4_k_cu_22cc45c34cuda3std3__420unreachable_sentinelE[1];
.global .align 1 .b8 _ZN34_INTERNAL_bf1edd33_4_k_cu_22cc45c34cuda3std6ranges3__45__cpo4swapE[1];
.global .align 1 .b8 _ZN34_INTERNAL_bf1edd33_4_k_cu_22cc45c34cuda3std6ranges3__45__cpo9iter_moveE[1];
.global .align 1 .b8 _ZN34_INTERNAL_bf1edd33_4_k_cu_22cc45c34cuda3std6ranges3__45__cpo5beginE[1];
.global .align 1 .b8 _ZN34_INTERNAL_bf1edd33_4_k_cu_22cc45c34cuda3std6ranges3__45__cpo3endE[1];
.global .align 1 .b8 _ZN34_INTERNAL_bf1edd33_4_k_cu_22cc45c34cuda3std6ranges3__45__cpo6cbeginE[1];
.global .align 1 .b8 _ZN34_INTERNAL_bf1edd33_4_k_cu_22cc45c34cuda3std6ranges3__45__cpo4cendE[1];
.global .align 1 .b8 _ZN34_INTERNAL_bf1edd33_4_k_cu_22cc45c34cuda3std6ranges3__45__cpo7advanceE[1];
.global .align 1 .b8 _ZN34_INTERNAL_bf1edd33_4_k_cu_22cc45c34cuda3std6ranges3__45__cpo9iter_swapE[1];
.global .align 1 .b8 _ZN34_INTERNAL_bf1edd33_4_k_cu_22cc45c34cuda3std6ranges3__45__cpo4nextE[1];
.global .align 1 .b8 _ZN34_INTERNAL_bf1edd33_4_k_cu_22cc45c34cuda3std6ranges3__45__cpo4prevE[1];
.global .align 1 .b8 _ZN34_INTERNAL_bf1edd33_4_k_cu_22cc45c34cuda3std6ranges3__45__cpo4dataE[1];
.global .align 1 .b8 _ZN34_INTERNAL_bf1edd33_4_k_cu_22cc45c34cuda3std6ranges3__45__cpo5cdataE[1];
.global .align 1 .b8 _ZN34_INTERNAL_bf1edd33_4_k_cu_22cc45c34cuda3std6ranges3__45__cpo4sizeE[1];
.global .align 1 .b8 _ZN34_INTERNAL_bf1edd33_4_k_cu_22cc45c34cuda3std6ranges3__45__cpo5ssizeE[1];
.global .align 1 .b8 _ZN34_INTERNAL_bf1edd33_4_k_cu_22cc45c34cuda3std6ranges3__45__cpo8distanceE[1];
.global .align 1 .b8 _ZN34_INTERNAL_bf1edd33_4_k_cu_22cc45c36thrust24THRUST_300001_SM_1000_NS6system6detail10sequential3seqE[1];
.global .align 4 .b8 __cudart_i2opi_f[24] = {65, 144, 67, 60, 153, 149, 98, 219, 192, 221, 52, 245, 209, 87, 39, 252, 41, 21, 68, 78, 110, 131, 249, 162};

.visible .entry _Z21gpuGenerateMandelbrotIhEvPT_miiN6thrust24THRUST_300001_SM_1000_NS7complexIfEEi(
	.param .u64 .ptr .align 1 _Z21gpuGenerateMandelbrotIhEvPT_miiN6thrust24THRUST_300001_SM_1000_NS7complexIfEEi_param_0,
	.param .u64 _Z21gpuGenerateMandelbrotIhEvPT_miiN6thrust24THRUST_300001_SM_1000_NS7complexIfEEi_param_1,
	.param .u32 _Z21gpuGenerateMandelbrotIhEvPT_miiN6thrust24THRUST_300001_SM_1000_NS7complexIfEEi_param_2,
	.param .u32 _Z21gpuGenerateMandelbrotIhEvPT_miiN6thrust24THRUST_300001_SM_1000_NS7complexIfEEi_param_3,
	.param .align 8 .b8 _Z21gpuGenerateMandelbrotIhEvPT_miiN6thrust24THRUST_300001_SM_1000_NS7complexIfEEi_param_4[8],
	.param .u32 _Z21gpuGenerateMandelbrotIhEvPT_miiN6thrust24THRUST_300001_SM_1000_NS7complexIfEEi_param_5
)
{
	.local .align 4 .b8 	__local_depot0[28];
	.reg .b64 	%SP;
	.reg .b64 	%SPL;
	.reg .pred 	%p<165>;
	.reg .b16 	%rs<13>;
	.reg .b32 	%r<335>;
	.reg .b32 	%f<742>;
	.reg .b64 	%rd<115>;
	.reg .b64 	%fd<16>;

	mov.u64 	%SPL, __local_depot0;
	ld.param.u64 	%rd31, [_Z21gpuGenerateMandelbrotIhEvPT_miiN6thrust24THRUST_300001_SM_1000_NS7complexIfEEi_param_1];
	ld.param.u32 	%r84, [_Z21gpuGenerateMandelbrotIhEvPT_miiN6thrust24THRUST_300001_SM_1000_NS7complexIfEEi_param_2];
	ld.param.u32 	%r87, [_Z21gpuGenerateMandelbrotIhEvPT_miiN6thrust24THRUST_300001_SM_1000_NS7complexIfEEi_param_3];
	ld.param.v2.f32 	{%f127, %f128}, [_Z21gpuGenerateMandelbrotIhEvPT_miiN6thrust24THRUST_300001_SM_1000_NS7complexIfEEi_param_4];
	ld.param.u32 	%r86, [_Z21gpuGenerateMandelbrotIhEvPT_miiN6thrust24THRUST_300001_SM_1000_NS7complexIfEEi_param_5];
	add.u64 	%rd1, %SPL, 0;
	add.u64 	%rd2, %SPL, 0;
	add.u64 	%rd3, %SPL, 0;
	add.u64 	%rd4, %SPL, 0;
	add.u64 	%rd5, %SPL, 0;
	add.u64 	%rd6, %SPL, 0;
	mov.u32 	%r88, %ntid.x;
	mov.u32 	%r89, %ctaid.x;
	mov.u32 	%r90, %tid.x;
	mad.lo.s32 	%r1, %r88, %r89, %r90;
	mov.u32 	%r91, %ntid.y;
	mov.u32 	%r92, %ctaid.y;
	mov.u32 	%r93, %tid.y;
	mad.lo.s32 	%r94, %r91, %r92, %r93;
	setp.ge.s32 	%p1, %r1, %r84;
	setp.ge.s32 	%p2, %r94, %r87;
	or.pred  	%p3, %p1, %p2;
	@%p3 bra 	$L__BB0_90;
	cvt.u64.u32 	%rd38, %r94;
	mul.lo.s64 	%rd7, %rd31, %rd38;
	cvt.rn.f32.s32 	%f129, %r1;
	mul.f32 	%f130, %f129, 0f40800000;
	cvt.rn.f32.s32 	%f131, %r84;
	add.f32 	%f132, %f131, 0fBF800000;
	div.rn.f32 	%f133, %f130, %f132;
	add.f32 	%f134, %f133, 0fC0000000;
	cvt.rn.f32.u32 	%f135, %r94;
	mul.f32 	%f136, %f135, 0f40800000;
	cvt.rn.f32.u32 	%f137, %r87;
	add.f32 	%f138, %f137, 0fBF800000;
	div.rn.f32 	%f139, %f136, %f138;
	add.f32 	%f140, %f139, 0fC0000000;
	setp.eq.f32 	%p4, %f127, 0f40000000;
	setp.eq.f32 	%p5, %f128, 0f40000000;
	and.pred  	%p6, %p4, %p5;
	selp.f32 	%f1, %f140, %f128, %p6;
	selp.f32 	%f2, %f134, %f127, %p6;
	selp.f32 	%f715, 0f00000000, %f140, %p6;
	selp.f32 	%f714, 0f00000000, %f134, %p6;
	cvt.rn.f32.s32 	%f5, %r86;
	mov.b16 	%rs11, 255;
$L__BB0_2:
	mov.f32 	%f7, %f715;
	mov.f32 	%f6, %f714;
	abs.f32 	%f8, %f6;
	abs.f32 	%f9, %f7;
	mov.b32 	%r95, %f9;
	mov.b32 	%r96, %f8;
	min.s32 	%r97, %r95, %r96;
	mov.b32 	%f141, %r97;
	max.s32 	%r98, %r96, %r95;
	mov.b32 	%f142, %r98;
	and.b32  	%r99, %r98, -33554432;
	xor.b32  	%r100, %r99, 2122317824;
	mov.b32 	%f143, %r100;
	mul.f32 	%f144, %f141, %f143;
	mul.f32 	%f145, %f142, %f143;
	mul.f32 	%f146, %f144, %f144;
	fma.rn.f32 	%f147, %f145, %f145, %f146;
	sqrt.rn.f32 	%f148, %f147;
	or.b32  	%r101, %r99, 8388608;
	mov.b32 	%f149, %r101;
	mul.f32 	%f150, %f148, %f149;
	setp.eq.f32 	%p7, %f141, 0f00000000;
	selp.f32 	%f151, %f142, %f150, %p7;
	setp.eq.f32 	%p8, %f141, 0f7F800000;
	selp.f32 	%f10, 0f7F800000, %f151, %p8;
	setp.geu.f32 	%p9, %f10, 0f40800000;
	mov.u16 	%rs12, %rs11;
	@%p9 bra 	$L__BB0_89;
	setp.num.f32 	%p10, %f6, %f6;
	setp.num.f32 	%p11, %f7, %f7;
	and.pred  	%p12, %p10, %p11;
	@%p12 bra 	$L__BB0_8;
	setp.geu.f32 	%p95, %f8, 0f20000000;
	setp.geu.f32 	%p96, %f9, 0f20000000;
	or.pred  	%p97, %p95, %p96;
	@%p97 bra 	$L__BB0_6;
	mul.f32 	%f499, %f6, 0f40800000;
	mul.f32 	%f500, %f7, 0f40800000;
	mul.f32 	%f501, %f499, %f499;
	fma.rn.f32 	%f502, %f500, %f500, %f501;
	mul.f32 	%f716, %f502, 0f3D800000;
	bra.uni 	$L__BB0_7;
$L__BB0_6:
	mul.f32 	%f498, %f6, %f6;
	fma.rn.f32 	%f716, %f7, %f7, %f498;
$L__BB0_7:
	setp.lt.f32 	%p98, %f716, 0f00800000;
	mul.f32 	%f503, %f716, 0f4B000000;
	selp.f32 	%f504, %f503, %f716, %p98;
	selp.f32 	%f505, 0fC1B80000, 0f00000000, %p98;
	mov.b32 	%r151, %f504;
	add.s32 	%r152, %r151, -1059760811;
	and.b32  	%r153, %r152, -8388608;
	sub.s32 	%r154, %r151, %r153;
	mov.b32 	%f506, %r154;
	cvt.rn.f32.s32 	%f507, %r153;
	fma.rn.f32 	%f508, %f507, 0f34000000, %f505;
	add.f32 	%f509, %f506, 0fBF800000;
	fma.rn.f32 	%f510, %f509, 0fBE055027, 0f3E1039F6;
	fma.rn.f32 	%f511, %f510, %f509, 0fBDF8CDCC;
	fma.rn.f32 	%f512, %f511, %f509, 0f3E0F2955;
	fma.rn.f32 	%f513, %f512, %f509, 0fBE2AD8B9;
	fma.rn.f32 	%f514, %f513, %f509, 0f3E4CED0B;
	fma.rn.f32 	%f515, %f514, %f509, 0fBE7FFF22;
	fma.rn.f32 	%f516, %f515, %f509, 0f3EAAAA78;
	fma.rn.f32 	%f517, %f516, %f509, 0fBF000000;
	mul.f32 	%f518, %f509, %f517;
	fma.rn.f32 	%f519, %f518, %f509, %f509;
	fma.rn.f32 	%f520, %f508, 0f3F317218, %f519;
	setp.gt.u32 	%p99, %r151, 2139095039;
	fma.rn.f32 	%f521, %f504, 0f7F800000, 0f7F800000;
	selp.f32 	%f522, %f521, %f520, %p99;
	setp.eq.f32 	%p100, %f504, 0f00000000;
	selp.f32 	%f732, 0fFF800000, %f522, %p100;
	setp.gt.f32 	%p101, %f9, %f8;
	selp.f32 	%f523, %f9, %f8, %p101;
	selp.f32 	%f524, %f8, %f9, %p101;
	div.rn.f32 	%f525, %f524, %f523;
	mul.f32 	%f526, %f525, %f525;
	fma.rn.f32 	%f527, %f526, 0f3B33710B, 0fBC807748;
	fma.rn.f32 	%f528, %f527, %f526, 0f3D2CDAB2;
	fma.rn.f32 	%f529, %f528, %f526, 0fBD992D10;
	fma.rn.f32 	%f530, %f529, %f526, 0f3DD9EA6C;
	fma.rn.f32 	%f531, %f530, %f526, 0fBE117CB1;
	fma.rn.f32 	%f532, %f531, %f526, 0f3E4CBCE0;
	fma.rn.f32 	%f533, %f532, %f526, 0fBEAAAA7D;
	mul.f32 	%f534, %f526, %f533;
	fma.rn.f32 	%f535, %f534, %f525, %f525;
	neg.f32 	%f536, %f535;
	fma.rn.f32 	%f537, 0f3F6EE581, 0f3FD774EB, %f536;
	selp.f32 	%f538, %f537, %f535, %p101;
	selp.f32 	%f539, 0f3F6EE581, 0f3FEEE581, %p101;
	selp.f32 	%f540, %f535, %f536, %p101;
	mov.b32 	%r155, %f6;
	fma.rn.f32 	%f541, %f539, 0f3FD774EB, %f540;
	setp.lt.s32 	%p102, %r155, 0;
	selp.f32 	%f542, %f541, %f538, %p102;
	add.f32 	%f543, %f9, %f8;
	setp.eq.f32 	%p103, %f523, 0f00000000;
	selp.f32 	%f544, 0f40490FDB, 0f00000000, %p102;
	setp.eq.f32 	%p104, %f8, %f9;
	selp.f32 	%f545, 0f4016CBE4, 0f3F490FDB, %p102;
	selp.f32 	%f546, %f545, %f542, %p104;
	selp.f32 	%f547, %f544, %f546, %p103;
	abs.f32 	%f548, %f543;
	setp.nan.f32 	%p105, %f548, %f548;
	copysign.f32 	%f549, %f7, %f547;
	selp.f32 	%f733, %f543, %f549, %p105;
	bra.uni 	$L__BB0_29;
$L__BB0_8:
	setp.lt.f32 	%p13, %f8, %f9;
	selp.f32 	%f16, %f9, %f8, %p13;
	selp.f32 	%f17, %f8, %f9, %p13;
	setp.leu.f32 	%p14, %f17, 0f77F684DF;
	@%p14 bra 	$L__BB0_10;
	div.rn.f32 	%f436, %f6, 0f402DF854;
	div.rn.f32 	%f437, %f7, 0f402DF854;
	abs.f32 	%f438, %f436;
	abs.f32 	%f439, %f437;
	mov.b32 	%r139, %f439;
	mov.b32 	%r140, %f438;
	min.s32 	%r141, %r139, %r140;
	mov.b32 	%f440, %r141;
	max.s32 	%r142, %r140, %r139;
	mov.b32 	%f441, %r142;
	and.b32  	%r143, %r142, -33554432;
	xor.b32  	%r144, %r143, 2122317824;
	mov.b32 	%f442, %r144;
	mul.f32 	%f443, %f440, %f442;
	mul.f32 	%f444, %f441, %f442;
	mul.f32 	%f445, %f443, %f443;
	fma.rn.f32 	%f446, %f444, %f444, %f445;
	sqrt.rn.f32 	%f447, %f446;
	or.b32  	%r145, %r143, 8388608;
	mov.b32 	%f448, %r145;
	mul.f32 	%f449, %f447, %f448;
	setp.eq.f32 	%p86, %f440, 0f00000000;
	selp.f32 	%f450, %f441, %f449, %p86;
	setp.eq.f32 	%p87, %f440, 0f7F800000;
	selp.f32 	%f451, 0f7F800000, %f450, %p87;
	setp.lt.f32 	%p88, %f451, 0f00800000;
	mul.f32 	%f452, %f451, 0f4B000000;
	selp.f32 	%f453, %f452, %f451, %p88;
	selp.f32 	%f454, 0fC1B80000, 0f00000000, %p88;
	mov.b32 	%r146, %f453;
	add.s32 	%r147, %r146, -1059760811;
	and.b32  	%r148, %r147, -8388608;
	sub.s32 	%r149, %r146, %r148;
	mov.b32 	%f455, %r149;
	cvt.rn.f32.s32 	%f456, %r148;
	fma.rn.f32 	%f457, %f456, 0f34000000, %f454;
	add.f32 	%f458, %f455, 0fBF800000;
	fma.rn.f32 	%f459, %f458, 0fBE055027, 0f3E1039F6;
	fma.rn.f32 	%f460, %f459, %f458, 0fBDF8CDCC;
	fma.rn.f32 	%f461, %f460, %f458, 0f3E0F2955;
	fma.rn.f32 	%f462, %f461, %f458, 0fBE2AD8B9;
	fma.rn.f32 	%f463, %f462, %f458, 0f3E4CED0B;
	fma.rn.f32 	%f464, %f463, %f458, 0fBE7FFF22;
	fma.rn.f32 	%f465, %f464, %f458, 0f3EAAAA78;
	fma.rn.f32 	%f466, %f465, %f458, 0fBF000000;
	mul.f32 	%f467, %f458, %f466;
	fma.rn.f32 	%f468, %f467, %f458, %f458;
	fma.rn.f32 	%f469, %f457, 0f3F317218, %f468;
	setp.gt.u32 	%p89, %r146, 2139095039;
	fma.rn.f32 	%f470, %f453, 0f7F800000, 0f7F800000;
	selp.f32 	%f471, %f470, %f469, %p89;
	setp.eq.f32 	%p90, %f453, 0f00000000;
	add.f32 	%f472, %f471, 0f3F800000;
	selp.f32 	%f732, 0fFF800000, %f472, %p90;
	div.rn.f32 	%f473, %f17, %f16;
	mul.f32 	%f474, %f473, %f473;
	fma.rn.f32 	%f475, %f474, 0f3B33710B, 0fBC807748;
	fma.rn.f32 	%f476, %f475, %f474, 0f3D2CDAB2;
	fma.rn.f32 	%f477, %f476, %f474, 0fBD992D10;
	fma.rn.f32 	%f478, %f477, %f474, 0f3DD9EA6C;
	fma.rn.f32 	%f479, %f478, %f474, 0fBE117CB1;
	fma.rn.f32 	%f480, %f479, %f474, 0f3E4CBCE0;
	fma.rn.f32 	%f481, %f480, %f474, 0fBEAAAA7D;
	mul.f32 	%f482, %f474, %f481;
	fma.rn.f32 	%f483, %f482, %f473, %f473;
	neg.f32 	%f484, %f483;
	fma.rn.f32 	%f485, 0f3F6EE581, 0f3FD774EB, %f484;
	selp.f32 	%f486, %f485, %f483, %p13;
	selp.f32 	%f487, 0f3F6EE581, 0f3FEEE581, %p13;
	selp.f32 	%f488, %f483, %f484, %p13;
	mov.b32 	%r150, %f6;
	fma.rn.f32 	%f489, %f487, 0f3FD774EB, %f488;
	setp.lt.s32 	%p91, %r150, 0;
	selp.f32 	%f490, %f489, %f486, %p91;
	add.f32 	%f491, %f9, %f8;
	setp.eq.f32 	%p92, %f16, 0f00000000;
	selp.f32 	%f492, 0f40490FDB, 0f00000000, %p91;
	setp.eq.f32 	%p93, %f8, %f9;
	selp.f32 	%f493, 0f4016CBE4, 0f3F490FDB, %p91;
	selp.f32 	%f494, %f493, %f490, %p93;
	selp.f32 	%f495, %f492, %f494, %p92;
	abs.f32 	%f496, %f491;
	setp.nan.f32 	%p94, %f496, %f496;
	copysign.f32 	%f497, %f7, %f495;
	selp.f32 	%f733, %f491, %f497, %p94;
	bra.uni 	$L__BB0_29;
$L__BB0_10:
	setp.neu.f32 	%p15, %f16, 0f3F800000;
	@%p15 bra 	$L__BB0_16;
	setp.geu.f32 	%p73, %f17, 0f1FEC1E4A;
	@%p73 bra 	$L__BB0_13;
	setp.lt.f32 	%p81, %f8, %f9;
	mul.f32 	%f411, %f17, 0f3F000000;
	mul.f32 	%f732, %f17, %f411;
	mov.f32 	%f412, 0f3F800000;
	div.rn.f32 	%f413, %f17, %f412;
	mul.f32 	%f414, %f413, %f413;
	fma.rn.f32 	%f415, %f414, 0f3B33710B, 0fBC807748;
	fma.rn.f32 	%f416, %f415, %f414, 0f3D2CDAB2;
	fma.rn.f32 	%f417, %f416, %f414, 0fBD992D10;
	fma.rn.f32 	%f418, %f417, %f414, 0f3DD9EA6C;
	fma.rn.f32 	%f419, %f418, %f414, 0fBE117CB1;
	fma.rn.f32 	%f420, %f419, %f414, 0f3E4CBCE0;
	fma.rn.f32 	%f421, %f420, %f414, 0fBEAAAA7D;
	mul.f32 	%f422, %f414, %f421;
	fma.rn.f32 	%f423, %f422, %f413, %f413;
	neg.f32 	%f424, %f423;
	fma.rn.f32 	%f425, 0f3F6EE581, 0f3FD774EB, %f424;
	selp.f32 	%f426, %f425, %f423, %p81;
	selp.f32 	%f427, 0f3F6EE581, 0f3FEEE581, %p81;
	selp.f32 	%f428, %f423, %f424, %p81;
	mov.b32 	%r138, %f6;
	fma.rn.f32 	%f429, %f427, 0f3FD774EB, %f428;
	setp.lt.s32 	%p82, %r138, 0;
	selp.f32 	%f430, %f429, %f426, %p82;
	add.f32 	%f431, %f9, %f8;
	setp.eq.f32 	%p83, %f8, %f9;
	selp.f32 	%f432, 0f4016CBE4, 0f3F490FDB, %p82;
	selp.f32 	%f433, %f432, %f430, %p83;
	abs.f32 	%f434, %f431;
	setp.nan.f32 	%p84, %f434, %f434;
	copysign.f32 	%f435, %f7, %f433;
	selp.f32 	%f733, %f431, %f435, %p84;
	bra.uni 	$L__BB0_29;
$L__BB0_13:
	mul.f32 	%f22, %f17, %f17;
	mov.f32 	%f367, 0f3F800000;
	add.rz.f32 	%f368, %f22, %f367;
	mov.b32 	%r132, %f368;
	add.s32 	%r133, %r132, -1061158912;
	and.b32  	%r134, %r133, -8388608;
	mov.b32 	%r3, %f22;
	sub.s32 	%r135, %r3, %r134;
	mov.b32 	%f369, %r135;
	sub.s32 	%r136, 1082130432, %r134;
	mov.b32 	%f370, %r136;
	fma.rn.f32 	%f371, %f370, 0f3E800000, 0fBF800000;
	add.f32 	%f372, %f371, %f369;
	cvt.rn.f32.s32 	%f373, %r134;
	mul.f32 	%f374, %f373, 0f34000000;
	fma.rn.f32 	%f375, %f372, 0fBD39BF78, 0f3DD80012;
	fma.rn.f32 	%f376, %f375, %f372, 0fBE0778E0;
	fma.rn.f32 	%f377, %f376, %f372, 0f3E146475;
	fma.rn.f32 	%f378, %f377, %f372, 0fBE2A68DD;
	fma.rn.f32 	%f379, %f378, %f372, 0f3E4CAF9E;
	fma.rn.f32 	%f380, %f379, %f372, 0fBE800042;
	fma.rn.f32 	%f381, %f380, %f372, 0f3EAAAAE6;
	fma.rn.f32 	%f382, %f381, %f372, 0fBF000000;
	mul.f32 	%f383, %f372, %f382;
	fma.rn.f32 	%f384, %f383, %f372, %f372;
	fma.rn.f32 	%f717, %f374, 0f3F317218, %f384;
	setp.lt.u32 	%p74, %r3, 2139095040;
	@%p74 bra 	$L__BB0_15;
	setp.gt.s32 	%p75, %r3, -1082130432;
	fma.rn.f32 	%f385, %f22, 0f7F800000, 0f7F800000;
	selp.f32 	%f386, %f385, %f717, %p75;
	setp.eq.f32 	%p76, %f22, 0f00000000;
	selp.f32 	%f717, 0f80000000, %f386, %p76;
$L__BB0_15:
	setp.lt.f32 	%p77, %f8, %f9;
	mul.f32 	%f732, %f717, 0f3F000000;
	mov.f32 	%f387, 0f3F800000;
	div.rn.f32 	%f388, %f17, %f387;
	mul.f32 	%f389, %f388, %f388;
	fma.rn.f32 	%f390, %f389, 0f3B33710B, 0fBC807748;
	fma.rn.f32 	%f391, %f390, %f389, 0f3D2CDAB2;
	fma.rn.f32 	%f392, %f391, %f389, 0fBD992D10;
	fma.rn.f32 	%f393, %f392, %f389, 0f3DD9EA6C;
	fma.rn.f32 	%f394, %f393, %f389, 0fBE117CB1;
	fma.rn.f32 	%f395, %f394, %f389, 0f3E4CBCE0;
	fma.rn.f32 	%f396, %f395, %f389, 0fBEAAAA7D;
	mul.f32 	%f397, %f389, %f396;
	fma.rn.f32 	%f398, %f397, %f388, %f388;
	neg.f32 	%f399, %f398;
	fma.rn.f32 	%f400, 0f3F6EE581, 0f3FD774EB, %f399;
	selp.f32 	%f401, %f400, %f398, %p77;
	selp.f32 	%f402, 0f3F6EE581, 0f3FEEE581, %p77;
	selp.f32 	%f403, %f398, %f399, %p77;
	mov.b32 	%r137, %f6;
	fma.rn.f32 	%f404, %f402, 0f3FD774EB, %f403;
	setp.lt.s32 	%p78, %r137, 0;
	selp.f32 	%f405, %f404, %f401, %p78;
	add.f32 	%f406, %f9, %f8;
	setp.eq.f32 	%p79, %f8, %f9;
	selp.f32 	%f407, 0f4016CBE4, 0f3F490FDB, %p78;
	selp.f32 	%f408, %f407, %f405, %p79;
	abs.f32 	%f409, %f406;
	setp.nan.f32 	%p80, %f409, %f409;
	copysign.f32 	%f410, %f7, %f408;
	selp.f32 	%f733, %f406, %f410, %p80;
	bra.uni 	$L__BB0_29;
$L__BB0_16:
	min.f32 	%f152, %f16, %f17;
	setp.geu.f32 	%p16, %f152, 0f358637BD;
	max.f32 	%f153, %f16, %f17;
	setp.leu.f32 	%p17, %f153, 0f49742400;
	and.pred  	%p18, %p17, %p16;
	@%p18 bra 	$L__BB0_18;
	setp.lt.f32 	%p66, %f10, 0f00800000;
	mul.f32 	%f322, %f10, 0f4B000000;
	selp.f32 	%f323, %f322, %f10, %p66;
	selp.f32 	%f324, 0fC1B80000, 0f00000000, %p66;
	mov.b32 	%r127, %f323;
	add.s32 	%r128, %r127, -1059760811;
	and.b32  	%r129, %r128, -8388608;
	sub.s32 	%r130, %r127, %r129;
	mov.b32 	%f325, %r130;
	cvt.rn.f32.s32 	%f326, %r129;
	fma.rn.f32 	%f327, %f326, 0f34000000, %f324;
	add.f32 	%f328, %f325, 0fBF800000;
	fma.rn.f32 	%f329, %f328, 0fBE055027, 0f3E1039F6;
	fma.rn.f32 	%f330, %f329, %f328, 0fBDF8CDCC;
	fma.rn.f32 	%f331, %f330, %f328, 0f3E0F2955;
	fma.rn.f32 	%f332, %f331, %f328, 0fBE2AD8B9;
	fma.rn.f32 	%f333, %f332, %f328, 0f3E4CED0B;
	fma.rn.f32 	%f334, %f333, %f328, 0fBE7FFF22;
	fma.rn.f32 	%f335, %f334, %f328, 0f3EAAAA78;
	fma.rn.f32 	%f336, %f335, %f328, 0fBF000000;
	mul.f32 	%f337, %f328, %f336;
	fma.rn.f32 	%f338, %f337, %f328, %f328;
	fma.rn.f32 	%f339, %f327, 0f3F317218, %f338;
	setp.gt.u32 	%p67, %r127, 2139095039;
	fma.rn.f32 	%f340, %f323, 0f7F800000, 0f7F800000;
	selp.f32 	%f341, %f340, %f339, %p67;
	setp.eq.f32 	%p68, %f323, 0f00000000;
	selp.f32 	%f732, 0fFF800000, %f341, %p68;
	div.rn.f32 	%f342, %f17, %f16;
	mul.f32 	%f343, %f342, %f342;
	fma.rn.f32 	%f344, %f343, 0f3B33710B, 0fBC807748;
	fma.rn.f32 	%f345, %f344, %f343, 0f3D2CDAB2;
	fma.rn.f32 	%f346, %f345, %f343, 0fBD992D10;
	fma.rn.f32 	%f347, %f346, %f343, 0f3DD9EA6C;
	fma.rn.f32 	%f348, %f347, %f343, 0fBE117CB1;
	fma.rn.f32 	%f349, %f348, %f343, 0f3E4CBCE0;
	fma.rn.f32 	%f350, %f349, %f343, 0fBEAAAA7D;
	mul.f32 	%f351, %f343, %f350;
	fma.rn.f32 	%f352, %f351, %f342, %f342;
	neg.f32 	%f353, %f352;
	fma.rn.f32 	%f354, 0f3F6EE581, 0f3FD774EB, %f353;
	selp.f32 	%f355, %f354, %f352, %p13;
	selp.f32 	%f356, 0f3F6EE581, 0f3FEEE581, %p13;
	selp.f32 	%f357, %f352, %f353, %p13;
	mov.b32 	%r131, %f6;
	fma.rn.f32 	%f358, %f356, 0f3FD774EB, %f357;
	setp.lt.s32 	%p69, %r131, 0;
	selp.f32 	%f359, %f358, %f355, %p69;
	add.f32 	%f360, %f9, %f8;
	setp.eq.f32 	%p70, %f16, 0f00000000;
	selp.f32 	%f361, 0f40490FDB, 0f00000000, %p69;
	setp.eq.f32 	%p71, %f8, %f9;
	selp.f32 	%f362, 0f4016CBE4, 0f3F490FDB, %p69;
	selp.f32 	%f363, %f362, %f359, %p71;
	selp.f32 	%f364, %f361, %f363, %p70;
	abs.f32 	%f365, %f360;
	setp.nan.f32 	%p72, %f365, %f365;
	copysign.f32 	%f366, %f7, %f364;
	selp.f32 	%f733, %f360, %f366, %p72;
	bra.uni 	$L__BB0_29;
$L__BB0_18:
	setp.ltu.f32 	%p19, %f16, 0f3F800000;
	@%p19 bra 	$L__BB0_22;
	add.f32 	%f154, %f16, 0fBF800000;
	add.f32 	%f155, %f16, 0f3F800000;
	mul.f32 	%f156, %f154, %f155;
	fma.rn.f32 	%f30, %f17, %f17, %f156;
	mov.f32 	%f157, 0f3F800000;
	add.rz.f32 	%f158, %f30, %f157;
	mov.b32 	%r102, %f158;
	add.s32 	%r103, %r102, -1061158912;
	and.b32  	%r104, %r103, -8388608;
	mov.b32 	%r4, %f30;
	sub.s32 	%r105, %r4, %r104;
	mov.b32 	%f159, %r105;
	sub.s32 	%r106, 1082130432, %r104;
	mov.b32 	%f160, %r106;
	fma.rn.f32 	%f161, %f160, 0f3E800000, 0fBF800000;
	add.f32 	%f162, %f161, %f159;
	cvt.rn.f32.s32 	%f163, %r104;
	mul.f32 	%f164, %f163, 0f34000000;
	fma.rn.f32 	%f165, %f162, 0fBD39BF78, 0f3DD80012;
	fma.rn.f32 	%f166, %f165, %f162, 0fBE0778E0;
	fma.rn.f32 	%f167, %f166, %f162, 0f3E146475;
	fma.rn.f32 	%f168, %f167, %f162, 0fBE2A68DD;
	fma.rn.f32 	%f169, %f168, %f162, 0f3E4CAF9E;
	fma.rn.f32 	%f170, %f169, %f162, 0fBE800042;
	fma.rn.f32 	%f171, %f170, %f162, 0f3EAAAAE6;
	fma.rn.f32 	%f172, %f171, %f162, 0fBF000000;
	mul.f32 	%f173, %f162, %f172;
	fma.rn.f32 	%f174, %f173, %f162, %f162;
	fma.rn.f32 	%f718, %f164, 0f3F317218, %f174;
	setp.lt.u32 	%p20, %r4, 2139095040;
	@%p20 bra 	$L__BB0_21;
	setp.gt.s32 	%p21, %r4, -1082130432;
	fma.rn.f32 	%f175, %f30, 0f7F800000, 0f7F800000;
	selp.f32 	%f176, %f175, %f718, %p21;
	setp.eq.f32 	%p22, %f30, 0f00000000;
	selp.f32 	%f718, 0f80000000, %f176, %p22;
$L__BB0_21:
	mul.f32 	%f732, %f718, 0f3F000000;
	div.rn.f32 	%f177, %f17, %f16;
	mul.f32 	%f178, %f177, %f177;
	fma.rn.f32 	%f179, %f178, 0f3B33710B, 0fBC807748;
	fma.rn.f32 	%f180, %f179, %f178, 0f3D2CDAB2;
	fma.rn.f32 	%f181, %f180, %f178, 0fBD992D10;
	fma.rn.f32 	%f182, %f181, %f178, 0f3DD9EA6C;
	fma.rn.f32 	%f183, %f182, %f178, 0fBE117CB1;
	fma.rn.f32 	%f184, %f183, %f178, 0f3E4CBCE0;
	fma.rn.f32 	%f185, %f184, %f178, 0fBEAAAA7D;
	mul.f32 	%f186, %f178, %f185;
	fma.rn.f32 	%f187, %f186, %f177, %f177;
	neg.f32 	%f188, %f187;
	fma.rn.f32 	%f189, 0f3F6EE581, 0f3FD774EB, %f188;
	selp.f32 	%f190, %f189, %f187, %p13;
	selp.f32 	%f191, 0f3F6EE581, 0f3FEEE581, %p13;
	selp.f32 	%f192, %f187, %f188, %p13;
	mov.b32 	%r107, %f6;
	fma.rn.f32 	%f193, %f191, 0f3FD774EB, %f192;
	setp.lt.s32 	%p24, %r107, 0;
	selp.f32 	%f194, %f193, %f190, %p24;
	add.f32 	%f195, %f9, %f8;
	setp.eq.f32 	%p25, %f8, %f9;
	selp.f32 	%f196, 0f4016CBE4, 0f3F490FDB, %p24;
	selp.f32 	%f197, %f196, %f194, %p25;
	abs.f32 	%f198, %f195;
	setp.nan.f32 	%p26, %f198, %f198;
	copysign.f32 	%f199, %f7, %f197;
	selp.f32 	%f733, %f195, %f199, %p26;
	bra.uni 	$L__BB0_29;
$L__BB0_22:
	mul.f32 	%f200, %f17, %f17;
	fma.rn.f32 	%f36, %f16, %f16, %f200;
	setp.gtu.f32 	%p27, %f36, 0f3F333333;
	@%p27 bra 	$L__BB0_24;
	setp.lt.f32 	%p29, %f36, 0f00800000;
	mul.f32 	%f201, %f36, 0f4B000000;
	selp.f32 	%f202, %f201, %f36, %p29;
	selp.f32 	%f203, 0fC1B80000, 0f00000000, %p29;
	mov.b32 	%r108, %f202;
	add.s32 	%r109, %r108, -1059760811;
	and.b32  	%r110, %r109, -8388608;
	sub.s32 	%r111, %r108, %r110;
	mov.b32 	%f204, %r111;
	cvt.rn.f32.s32 	%f205, %r110;
	fma.rn.f32 	%f206, %f205, 0f34000000, %f203;
	add.f32 	%f207, %f204, 0fBF800000;
	fma.rn.f32 	%f208, %f207, 0fBE055027, 0f3E1039F6;
	fma.rn.f32 	%f209, %f208, %f207, 0fBDF8CDCC;
	fma.rn.f32 	%f210, %f209, %f207, 0f3E0F2955;
	fma.rn.f32 	%f211, %f210, %f207, 0fBE2AD8B9;
	fma.rn.f32 	%f212, %f211, %f207, 0f3E4CED0B;
	fma.rn.f32 	%f213, %f212, %f207, 0fBE7FFF22;
	fma.rn.f32 	%f214, %f213, %f207, 0f3EAAAA78;
	fma.rn.f32 	%f215, %f214, %f207, 0fBF000000;
	mul.f32 	%f216, %f207, %f215;
	fma.rn.f32 	%f217, %f216, %f207, %f207;
	fma.rn.f32 	%f218, %f206, 0f3F317218, %f217;
	setp.gt.u32 	%p30, %r108, 2139095039;
	fma.rn.f32 	%f219, %f202, 0f7F800000, 0f7F800000;
	selp.f32 	%f220, %f219, %f218, %p30;
	setp.eq.f32 	%p31, %f202, 0f00000000;
	mul.f32 	%f221, %f220, 0f3F000000;
	selp.f32 	%f732, 0fFF800000, %f221, %p31;
	div.rn.f32 	%f222, %f17, %f16;
	mul.f32 	%f223, %f222, %f222;
	fma.rn.f32 	%f224, %f223, 0f3B33710B, 0fBC807748;
	fma.rn.f32 	%f225, %f224, %f223, 0f3D2CDAB2;
	fma.rn.f32 	%f226, %f225, %f223, 0fBD992D10;
	fma.rn.f32 	%f227, %f226, %f223, 0f3DD9EA6C;
	fma.rn.f32 	%f228, %f227, %f223, 0fBE117CB1;
	fma.rn.f32 	%f229, %f228, %f223, 0f3E4CBCE0;
	fma.rn.f32 	%f230, %f229, %f223, 0fBEAAAA7D;
	mul.f32 	%f231, %f223, %f230;
	fma.rn.f32 	%f232, %f231, %f222, %f222;
	neg.f32 	%f233, %f232;
	fma.rn.f32 	%f234, 0f3F6EE581, 0f3FD774EB, %f233;
	selp.f32 	%f235, %f234, %f232, %p13;
	selp.f32 	%f236, 0f3F6EE581, 0f3FEEE581, %p13;
	selp.f32 	%f237, %f232, %f233, %p13;
	mov.b32 	%r112, %f6;
	fma.rn.f32 	%f238, %f236, 0f3FD774EB, %f237;
	setp.lt.s32 	%p32, %r112, 0;
	selp.f32 	%f239, %f238, %f235, %p32;
	add.f32 	%f240, %f9, %f8;
	setp.eq.f32 	%p33, %f8, %f9;
	selp.f32 	%f241, 0f4016CBE4, 0f3F490FDB, %p32;
	selp.f32 	%f242, %f241, %f239, %p33;
	abs.f32 	%f243, %f240;
	setp.nan.f32 	%p34, %f243, %f243;
	copysign.f32 	%f244, %f7, %f242;
	selp.f32 	%f733, %f240, %f244, %p34;
	bra.uni 	$L__BB0_29;
$L__BB0_24:
	mov.b32 	%r113, %f16;
	and.b32  	%r114, %r113, -65536;
	mov.b32 	%f245, %r114;
	sub.f32 	%f246, %f16, %f245;
	mov.b32 	%r115, %f246;
	and.b32  	%r116, %r115, -65536;
	mov.b32 	%f247, %r116;
	sub.f32 	%f248, %f246, %f247;
	mov.b32 	%r117, %f17;
	and.b32  	%r118, %r117, -65536;
	mov.b32 	%f249, %r118;
	sub.f32 	%f250, %f17, %f249;
	mov.b32 	%r119, %f250;
	and.b32  	%r120, %r119, -65536;
	mov.b32 	%f251, %r120;
	sub.f32 	%f252, %f250, %f251;
	mul.f32 	%f730, %f245, %f245;
	mul.f32 	%f729, %f249, %f249;
	add.f32 	%f253, %f245, %f245;
	mul.f32 	%f728, %f253, %f247;
	add.f32 	%f254, %f249, %f249;
	mul.f32 	%f727, %f254, %f251;
	mul.f32 	%f726, %f247, %f247;
	mul.f32 	%f725, %f251, %f251;
	mul.f32 	%f724, %f253, %f248;
	mul.f32 	%f723, %f254, %f252;
	add.f32 	%f255, %f247, %f247;
	mul.f32 	%f722, %f255, %f248;
	add.f32 	%f256, %f251, %f251;
	mul.f32 	%f721, %f256, %f252;
	mul.f32 	%f720, %f248, %f248;
	mul.f32 	%f719, %f252, %f252;
$L__BB0_25:
	setp.geu.f32 	%p35, %f730, %f729;
	selp.f32 	%f257, %f729, %f730, %p35;
	selp.f32 	%f730, %f730, %f729, %p35;
	setp.geu.f32 	%p36, %f257, %f728;
	selp.f32 	%f259, %f728, %f257, %p36;
	selp.f32 	%f729, %f257, %f728, %p36;
	and.pred  	%p37, %p36, %p35;
	setp.geu.f32 	%p38, %f259, %f727;
	selp.f32 	%f260, %f727, %f259, %p38;
	selp.f32 	%f728, %f259, %f727, %p38;
	setp.geu.f32 	%p39, %f260, %f726;
	selp.f32 	%f261, %f726, %f260, %p39;
	selp.f32 	%f727, %f260, %f726, %p39;
	and.pred  	%p40, %p38, %p39;
	setp.geu.f32 	%p42, %f261, %f725;
	selp.f32 	%f262, %f725, %f261, %p42;
	selp.f32 	%f726, %f261, %f725, %p42;
	setp.geu.f32 	%p43, %f262, %f724;
	selp.f32 	%f263, %f724, %f262, %p43;
	selp.f32 	%f725, %f262, %f724, %p43;
	and.pred  	%p44, %p42, %p43;
	setp.geu.f32 	%p45, %f263, %f723;
	selp.f32 	%f264, %f723, %f263, %p45;
	selp.f32 	%f724, %f263, %f723, %p45;
	and.pred  	%p46, %p44, %p45;
	setp.geu.f32 	%p47, %f264, %f722;
	selp.f32 	%f265, %f722, %f264, %p47;
	selp.f32 	%f723, %f264, %f722, %p47;
	and.pred  	%p48, %p46, %p47;
	setp.geu.f32 	%p49, %f265, %f721;
	selp.f32 	%f266, %f721, %f265, %p49;
	selp.f32 	%f722, %f265, %f721, %p49;
	and.pred  	%p50, %p48, %p49;
	setp.geu.f32 	%p51, %f266, %f720;
	selp.f32 	%f267, %f720, %f266, %p51;
	selp.f32 	%f721, %f266, %f720, %p51;
	and.pred  	%p52, %p50, %p51;
	setp.geu.f32 	%p53, %f267, %f719;
	selp.f32 	%f73, %f719, %f267, %p53;
	selp.f32 	%f720, %f267, %f719, %p53;
	and.pred  	%p54, %p52, %p53;
	and.pred  	%p55, %p54, %p40;
	and.pred  	%p56, %p55, %p37;
	not.pred 	%p57, %p56;
	mov.f32 	%f719, %f73;
	@%p57 bra 	$L__BB0_25;
	add.f32 	%f268, %f730, 0fBF800000;
	add.f32 	%f269, %f268, %f729;
	add.f32 	%f270, %f269, %f728;
	add.f32 	%f271, %f270, %f727;
	add.f32 	%f272, %f271, %f726;
	add.f32 	%f273, %f272, %f725;
	add.f32 	%f274, %f273, %f724;
	add.f32 	%f275, %f274, %f723;
	add.f32 	%f276, %f275, %f722;
	add.f32 	%f277, %f276, %f721;
	add.f32 	%f278, %f277, %f720;
	add.f32 	%f75, %f278, %f73;
	mov.f32 	%f279, 0f3F800000;
	add.rz.f32 	%f280, %f75, %f279;
	mov.b32 	%r121, %f280;
	add.s32 	%r122, %r121, -1061158912;
	and.b32  	%r123, %r122, -8388608;
	mov.b32 	%r5, %f75;
	sub.s32 	%r124, %r5, %r123;
	mov.b32 	%f281, %r124;
	sub.s32 	%r125, 1082130432, %r123;
	mov.b32 	%f282, %r125;
	fma.rn.f32 	%f283, %f282, 0f3E800000, 0fBF800000;
	add.f32 	%f284, %f283, %f281;
	cvt.rn.f32.s32 	%f285, %r123;
	mul.f32 	%f286, %f285, 0f34000000;
	fma.rn.f32 	%f287, %f284, 0fBD39BF78, 0f3DD80012;
	fma.rn.f32 	%f288, %f287, %f284, 0fBE0778E0;
	fma.rn.f32 	%f289, %f288, %f284, 0f3E146475;
	fma.rn.f32 	%f290, %f289, %f284, 0fBE2A68DD;
	fma.rn.f32 	%f291, %f290, %f284, 0f3E4CAF9E;
	fma.rn.f32 	%f292, %f291, %f284, 0fBE800042;
	fma.rn.f32 	%f293, %f292, %f284, 0f3EAAAAE6;
	fma.rn.f32 	%f294, %f293, %f284, 0fBF000000;
	mul.f32 	%f295, %f284, %f294;
	fma.rn.f32 	%f296, %f295, %f284, %f284;
	fma.rn.f32 	%f731, %f286, 0f3F317218, %f296;
	setp.lt.u32 	%p58, %r5, 2139095040;
	@%p58 bra 	$L__BB0_28;
	setp.gt.s32 	%p59, %r5, -1082130432;
	fma.rn.f32 	%f297, %f75, 0f7F800000, 0f7F800000;
	selp.f32 	%f298, %f297, %f731, %p59;
	setp.eq.f32 	%p60, %f75, 0f00000000;
	selp.f32 	%f731, 0f80000000, %f298, %p60;
$L__BB0_28:
	mul.f32 	%f732, %f731, 0f3F000000;
	div.rn.f32 	%f299, %f17, %f16;
	mul.f32 	%f300, %f299, %f299;
	fma.rn.f32 	%f301, %f300, 0f3B33710B, 0fBC807748;
	fma.rn.f32 	%f302, %f301, %f300, 0f3D2CDAB2;
	fma.rn.f32 	%f303, %f302, %f300, 0fBD992D10;
	fma.rn.f32 	%f304, %f303, %f300, 0f3DD9EA6C;
	fma.rn.f32 	%f305, %f304, %f300, 0fBE117CB1;
	fma.rn.f32 	%f306, %f305, %f300, 0f3E4CBCE0;
	fma.rn.f32 	%f307, %f306, %f300, 0fBEAAAA7D;
	mul.f32 	%f308, %f300, %f307;
	fma.rn.f32 	%f309, %f308, %f299, %f299;
	neg.f32 	%f310, %f309;
	fma.rn.f32 	%f311, 0f3F6EE581, 0f3FD774EB, %f310;
	selp.f32 	%f312, %f311, %f309, %p13;
	selp.f32 	%f313, 0f3F6EE581, 0f3FEEE581, %p13;
	selp.f32 	%f314, %f309, %f310, %p13;
	mov.b32 	%r126, %f6;
	fma.rn.f32 	%f315, %f313, 0f3FD774EB, %f314;
	setp.lt.s32 	%p62, %r126, 0;
	selp.f32 	%f316, %f315, %f312, %p62;
	add.f32 	%f317, %f9, %f8;
	setp.eq.f32 	%p63, %f8, %f9;
	selp.f32 	%f318, 0f4016CBE4, 0f3F490FDB, %p62;
	selp.f32 	%f319, %f318, %f316, %p63;
	abs.f32 	%f320, %f317;
	setp.nan.f32 	%p64, %f320, %f320;
	copysign.f32 	%f321, %f7, %f319;
	selp.f32 	%f733, %f317, %f321, %p64;
$L__BB0_29:
	mul.f32 	%f83, %f732, %f5;
	mul.f32 	%f741, %f733, %f5;
	mov.b32 	%r6, %f741;
	and.b32  	%r7, %r6, 2147483647;
	setp.ne.s32 	%p106, %r7, 0;
	@%p106 bra 	$L__BB0_31;
	fma.rn.f32 	%f685, %f83, 0f3BBB989D, 0f3F000000;
	cvt.sat.f32.f32 	%f686, %f685;
	mov.f32 	%f687, 0f4B400001;
	mov.f32 	%f688, 0f437C0000;
	fma.rm.f32 	%f689, %f686, %f688, %f687;
	add.f32 	%f690, %f689, 0fCB40007F;
	neg.f32 	%f691, %f690;
	fma.rn.f32 	%f692, %f83, 0f3FB8AA3B, %f691;
	fma.rn.f32 	%f693, %f83, 0f32A57060, %f692;
	mov.b32 	%r302, %f689;
	shl.b32 	%r303, %r302, 23;
	mov.b32 	%f694, %r303;
	ex2.approx.ftz.f32 	%f695, %f693;
	mul.f32 	%f740, %f695, %f694;
	bra.uni 	$L__BB0_88;
$L__BB0_31:
	mov.b32 	%r8, %f83;
	and.b32  	%r9, %r8, 2147483647;
	setp.ne.s32 	%p107, %r9, 0;
	@%p107 bra 	$L__BB0_49;
	mul.f32 	%f651, %f741, 0f3F22F983;
	cvt.rni.s32.f32 	%r318, %f651;
	cvt.rn.f32.s32 	%f652, %r318;
	fma.rn.f32 	%f653, %f652, 0fBFC90FDA, %f741;
	fma.rn.f32 	%f654, %f652, 0fB3A22168, %f653;
	fma.rn.f32 	%f735, %f652, 0fA7C234C5, %f654;
	abs.f32 	%f87, %f741;
	setp.ltu.f32 	%p144, %f87, 0f47CE4780;
	mov.u32 	%r314, %r318;
	mov.f32 	%f734, %f735;
	@%p144 bra 	$L__BB0_40;
	setp.neu.f32 	%p145, %f87, 0f7F800000;
	@%p145 bra 	$L__BB0_35;
	mov.f32 	%f657, 0f00000000;
	mul.rn.f32 	%f734, %f741, %f657;
	mov.b32 	%r314, 0;
	bra.uni 	$L__BB0_40;
$L__BB0_35:
	shl.b32 	%r260, %r6, 8;
	or.b32  	%r11, %r260, -2147483648;
	mov.b64 	%rd107, 0;
	mov.b32 	%r311, 0;
$L__BB0_36:
	.pragma "nounroll";
	mul.wide.u32 	%rd81, %r311, 4;
	mov.u64 	%rd82, __cudart_i2opi_f;
	add.s64 	%rd83, %rd82, %rd81;
	ld.global.nc.u32 	%r261, [%rd83];
	mad.wide.u32 	%rd84, %r261, %r11, %rd107;
	shr.u64 	%rd107, %rd84, 32;
	add.s64 	%rd85, %rd6, %rd81;
	st.local.u32 	[%rd85], %rd84;
	add.s32 	%r311, %r311, 1;
	setp.ne.s32 	%p146, %r311, 6;
	@%p146 bra 	$L__BB0_36;
	shr.u32 	%r262, %r6, 23;
	st.local.u32 	[%rd6+24], %rd107;
	and.b32  	%r14, %r262, 31;
	and.b32  	%r263, %r262, 224;
	add.s32 	%r264, %r263, -128;
	shr.u32 	%r265, %r264, 5;
	mul.wide.u32 	%rd86, %r265, 4;
	sub.s64 	%rd10, %rd6, %rd86;
	ld.local.u32 	%r312, [%rd10+24];
	ld.local.u32 	%r313, [%rd10+20];
	setp.eq.s32 	%p147, %r14, 0;
	@%p147 bra 	$L__BB0_39;
	shf.l.wrap.b32 	%r312, %r313, %r312, %r14;
	ld.local.u32 	%r266, [%rd10+16];
	shf.l.wrap.b32 	%r313, %r266, %r313, %r14;
$L__BB0_39:
	shr.u32 	%r267, %r312, 30;
	shf.l.wrap.b32 	%r268, %r313, %r312, 2;
	shl.b32 	%r269, %r313, 2;
	shr.u32 	%r270, %r268, 31;
	add.s32 	%r271, %r270, %r267;
	neg.s32 	%r272, %r271;
	setp.lt.s32 	%p148, %r6, 0;
	selp.b32 	%r314, %r272, %r271, %p148;
	xor.b32  	%r273, %r268, %r6;
	shr.s32 	%r274, %r268, 31;
	xor.b32  	%r275, %r274, %r268;
	xor.b32  	%r276, %r274, %r269;
	cvt.u64.u32 	%rd87, %r275;
	shl.b64 	%rd88, %rd87, 32;
	cvt.u64.u32 	%rd89, %r276;
	or.b64  	%rd90, %rd88, %rd89;
	cvt.rn.f64.s64 	%fd9, %rd90;
	mul.f64 	%fd10, %fd9, 0d3BF921FB54442D19;
	cvt.rn.f32.f64 	%f655, %fd10;
	neg.f32 	%f656, %f655;
	setp.lt.s32 	%p149, %r273, 0;
	selp.f32 	%f734, %f656, %f655, %p149;
$L__BB0_40:
	add.s32 	%r278, %r314, 1;
	mul.rn.f32 	%f658, %f734, %f734;
	and.b32  	%r279, %r314, 1;
	setp.eq.b32 	%p151, %r279, 1;
	selp.f32 	%f659, %f734, 0f3F800000, %p151;
	fma.rn.f32 	%f660, %f658, %f659, 0f00000000;
	fma.rn.f32 	%f661, %f658, 0f37CBAC00, 0fBAB607ED;
	selp.f32 	%f662, 0fB94D4153, %f661, %p151;
	selp.f32 	%f663, 0f3C0885E4, 0f3D2AAABB, %p151;
	fma.rn.f32 	%f664, %f662, %f658, %f663;
	selp.f32 	%f665, 0fBE2AAAA8, 0fBEFFFFFF, %p151;
	fma.rn.f32 	%f666, %f664, %f658, %f665;
	fma.rn.f32 	%f667, %f666, %f660, %f659;
	and.b32  	%r280, %r278, 2;
	setp.eq.s32 	%p152, %r280, 0;
	mov.f32 	%f668, 0f00000000;
	sub.f32 	%f669, %f668, %f667;
	selp.f32 	%f740, %f667, %f669, %p152;
	@%p144 bra 	$L__BB0_48;
	setp.neu.f32 	%p153, %f87, 0f7F800000;
	@%p153 bra 	$L__BB0_43;
	mov.f32 	%f672, 0f00000000;
	mul.rn.f32 	%f735, %f741, %f672;
	mov.b32 	%r318, 0;
	bra.uni 	$L__BB0_48;
$L__BB0_43:
	shl.b32 	%r282, %r6, 8;
	or.b32  	%r23, %r282, -2147483648;
	mov.b64 	%rd108, 0;
	mov.b32 	%r315, 0;
$L__BB0_44:
	.pragma "nounroll";
	mul.wide.u32 	%rd92, %r315, 4;
	mov.u64 	%rd93, __cudart_i2opi_f;
	add.s64 	%rd94, %rd93, %rd92;
	ld.global.nc.u32 	%r283, [%rd94];
	mad.wide.u32 	%rd95, %r283, %r23, %rd108;
	shr.u64 	%rd108, %rd95, 32;
	add.s64 	%rd96, %rd5, %rd92;
	st.local.u32 	[%rd96], %rd95;
	add.s32 	%r315, %r315, 1;
	setp.ne.s32 	%p154, %r315, 6;
	@%p154 bra 	$L__BB0_44;
	shr.u32 	%r284, %r6, 23;
	st.local.u32 	[%rd5+24], %rd108;
	and.b32  	%r26, %r284, 31;
	and.b32  	%r285, %r284, 224;
	add.s32 	%r286, %r285, -128;
	shr.u32 	%r287, %r286, 5;
	mul.wide.u32 	%rd97, %r287, 4;
	sub.s64 	%rd13, %rd5, %rd97;
	ld.local.u32 	%r316, [%rd13+24];
	ld.local.u32 	%r317, [%rd13+20];
	setp.eq.s32 	%p155, %r26, 0;
	@%p155 bra 	$L__BB0_47;
	shf.l.wrap.b32 	%r316, %r317, %r316, %r26;
	ld.local.u32 	%r288, [%rd13+16];
	shf.l.wrap.b32 	%r317, %r288, %r317, %r26;
$L__BB0_47:
	shr.u32 	%r289, %r316, 30;
	shf.l.wrap.b32 	%r290, %r317, %r316, 2;
	shl.b32 	%r291, %r317, 2;
	shr.u32 	%r292, %r290, 31;
	add.s32 	%r293, %r292, %r289;
	neg.s32 	%r294, %r293;
	setp.lt.s32 	%p156, %r6, 0;
	selp.b32 	%r318, %r294, %r293, %p156;
	xor.b32  	%r295, %r290, %r6;
	shr.s32 	%r296, %r290, 31;
	xor.b32  	%r297, %r296, %r290;
	xor.b32  	%r298, %r296, %r291;
	cvt.u64.u32 	%rd98, %r297;
	shl.b64 	%rd99, %rd98, 32;
	cvt.u64.u32 	%rd100, %r298;
	or.b64  	%rd101, %rd99, %rd100;
	cvt.rn.f64.s64 	%fd11, %rd101;
	mul.f64 	%fd12, %fd11, 0d3BF921FB54442D19;
	cvt.rn.f32.f64 	%f670, %fd12;
	neg.f32 	%f671, %f670;
	setp.lt.s32 	%p157, %r295, 0;
	selp.f32 	%f735, %f671, %f670, %p157;
$L__BB0_48:
	mul.rn.f32 	%f673, %f735, %f735;
	and.b32  	%r300, %r318, 1;
	setp.eq.b32 	%p158, %r300, 1;
	selp.f32 	%f674, 0f3F800000, %f735, %p158;
	fma.rn.f32 	%f675, %f673, %f674, 0f00000000;
	fma.rn.f32 	%f676, %f673, 0f37CBAC00, 0fBAB607ED;
	selp.f32 	%f677, %f676, 0fB94D4153, %p158;
	selp.f32 	%f678, 0f3D2AAABB, 0f3C0885E4, %p158;
	fma.rn.f32 	%f679, %f677, %f673, %f678;
	selp.f32 	%f680, 0fBEFFFFFF, 0fBE2AAAA8, %p158;
	fma.rn.f32 	%f681, %f679, %f673, %f680;
	fma.rn.f32 	%f682, %f681, %f675, %f674;
	and.b32  	%r301, %r318, 2;
	setp.eq.s32 	%p159, %r301, 0;
	mov.f32 	%f683, 0f00000000;
	sub.f32 	%f684, %f683, %f682;
	selp.f32 	%f741, %f682, %f684, %p159;
	bra.uni 	$L__BB0_88;
$L__BB0_49:
	setp.lt.u32 	%p108, %r7, 2139095040;
	@%p108 bra 	$L__BB0_53;
	setp.eq.s32 	%p142, %r9, 2139095040;
	@%p142 bra 	$L__BB0_52;
	sub.f32 	%f740, %f741, %f741;
	mov.f32 	%f741, %f740;
	bra.uni 	$L__BB0_88;
$L__BB0_52:
	setp.gt.s32 	%p143, %r8, -1;
	sub.f32 	%f650, %f741, %f741;
	selp.f32 	%f740, %f83, 0f00000000, %p143;
	selp.f32 	%f741, %f650, 0f00000000, %p143;
	bra.uni 	$L__BB0_88;
$L__BB0_53:
	add.s32 	%r156, %r8, -1118925336;
	setp.gt.u32 	%p109, %r156, 9342556;
	@%p109 bra 	$L__BB0_71;
	add.f32 	%f597, %f83, 0fC322E3BC;
	fma.rn.f32 	%f598, %f597, 0f3BBB989D, 0f3F000000;
	cvt.sat.f32.f32 	%f599, %f598;
	mov.f32 	%f600, 0f4B400001;
	mov.f32 	%f601, 0f437C0000;
	fma.rm.f32 	%f602, %f599, %f601, %f600;
	add.f32 	%f603, %f602, 0fCB40007F;
	neg.f32 	%f604, %f603;
	fma.rn.f32 	%f605, %f597, 0f3FB8AA3B, %f604;
	fma.rn.f32 	%f606, %f597, 0f32A57060, %f605;
	mov.b32 	%r203, %f602;
	shl.b32 	%r204, %r203, 23;
	mov.b32 	%f607, %r204;
	ex2.approx.ftz.f32 	%f608, %f606;
	mul.f32 	%f609, %f608, %f607;
	mov.b32 	%r205, %f609;
	shr.u32 	%r206, %r205, 23;
	add.s32 	%r207, %r206, -19;
	and.b32  	%r208, %r205, 8388607;
	or.b32  	%r209, %r208, 2130706432;
	mov.b32 	%f99, %r209;
	cvt.u16.u32 	%rs5, %r207;
	shr.u16 	%rs6, %rs5, 15;
	add.s16 	%rs7, %rs5, %rs6;
	shr.s16 	%rs8, %rs7, 1;
	cvt.s32.s16 	%r210, %rs8;
	shl.b32 	%r211, %r210, 23;
	add.s32 	%r212, %r211, 1065353216;
	mov.b32 	%f100, %r212;
	sub.s32 	%r213, %r207, %r210;
	shl.b32 	%r214, %r213, 23;
	add.s32 	%r35, %r214, 1065353216;
	mul.f32 	%f610, %f741, 0f3F22F983;
	cvt.rni.s32.f32 	%r326, %f610;
	cvt.rn.f32.s32 	%f611, %r326;
	fma.rn.f32 	%f612, %f611, 0fBFC90FDA, %f741;
	fma.rn.f32 	%f613, %f611, 0fB3A22168, %f612;
	fma.rn.f32 	%f737, %f611, 0fA7C234C5, %f613;
	abs.f32 	%f102, %f741;
	setp.ltu.f32 	%p126, %f102, 0f47CE4780;
	mov.u32 	%r322, %r326;
	mov.f32 	%f736, %f737;
	@%p126 bra 	$L__BB0_62;
	setp.neu.f32 	%p127, %f102, 0f7F800000;
	@%p127 bra 	$L__BB0_57;
	mov.f32 	%f616, 0f00000000;
	mul.rn.f32 	%f736, %f741, %f616;
	mov.b32 	%r322, 0;
	bra.uni 	$L__BB0_62;
$L__BB0_57:
	mov.b64 	%rd109, 0;
	mov.b32 	%r319, 0;
$L__BB0_58:
	.pragma "nounroll";
	mul.wide.u32 	%rd59, %r319, 4;
	mov.u64 	%rd60, __cudart_i2opi_f;
	add.s64 	%rd61, %rd60, %rd59;
	ld.global.nc.u32 	%r216, [%rd61];
	shl.b32 	%r217, %r6, 8;
	or.b32  	%r218, %r217, -2147483648;
	mad.wide.u32 	%rd62, %r216, %r218, %rd109;
	shr.u64 	%rd109, %rd62, 32;
	add.s64 	%rd63, %rd4, %rd59;
	st.local.u32 	[%rd63], %rd62;
	add.s32 	%r319, %r319, 1;
	setp.ne.s32 	%p128, %r319, 6;
	@%p128 bra 	$L__BB0_58;
	shr.u32 	%r219, %r6, 23;
	st.local.u32 	[%rd4+24], %rd109;
	and.b32  	%r39, %r219, 31;
	and.b32  	%r220, %r219, 224;
	add.s32 	%r221, %r220, -128;
	shr.u32 	%r222, %r221, 5;
	mul.wide.u32 	%rd64, %r222, 4;
	sub.s64 	%rd16, %rd4, %rd64;
	ld.local.u32 	%r320, [%rd16+24];
	ld.local.u32 	%r321, [%rd16+20];
	setp.eq.s32 	%p129, %r39, 0;
	@%p129 bra 	$L__BB0_61;
	shf.l.wrap.b32 	%r320, %r321, %r320, %r39;
	ld.local.u32 	%r223, [%rd16+16];
	shf.l.wrap.b32 	%r321, %r223, %r321, %r39;
$L__BB0_61:
	shr.u32 	%r224, %r320, 30;
	shf.l.wrap.b32 	%r225, %r321, %r320, 2;
	shl.b32 	%r226, %r321, 2;
	shr.u32 	%r227, %r225, 31;
	add.s32 	%r228, %r227, %r224;
	neg.s32 	%r229, %r228;
	setp.lt.s32 	%p130, %r6, 0;
	selp.b32 	%r322, %r229, %r228, %p130;
	xor.b32  	%r230, %r225, %r6;
	shr.s32 	%r231, %r225, 31;
	xor.b32  	%r232, %r231, %r225;
	xor.b32  	%r233, %r231, %r226;
	cvt.u64.u32 	%rd65, %r232;
	shl.b64 	%rd66, %rd65, 32;
	cvt.u64.u32 	%rd67, %r233;
	or.b64  	%rd68, %rd66, %rd67;
	cvt.rn.f64.s64 	%fd5, %rd68;
	mul.f64 	%fd6, %fd5, 0d3BF921FB54442D19;
	cvt.rn.f32.f64 	%f614, %fd6;
	neg.f32 	%f615, %f614;
	setp.lt.s32 	%p131, %r230, 0;
	selp.f32 	%f736, %f615, %f614, %p131;
$L__BB0_62:
	add.s32 	%r235, %r322, 1;
	mul.rn.f32 	%f617, %f736, %f736;
	and.b32  	%r236, %r322, 1;
	setp.eq.b32 	%p133, %r236, 1;
	selp.f32 	%f618, %f736, 0f3F800000, %p133;
	fma.rn.f32 	%f619, %f617, %f618, 0f00000000;
	fma.rn.f32 	%f620, %f617, 0f37CBAC00, 0fBAB607ED;
	selp.f32 	%f621, 0fB94D4153, %f620, %p133;
	selp.f32 	%f622, 0f3C0885E4, 0f3D2AAABB, %p133;
	fma.rn.f32 	%f623, %f621, %f617, %f622;
	selp.f32 	%f624, 0fBE2AAAA8, 0fBEFFFFFF, %p133;
	fma.rn.f32 	%f625, %f623, %f617, %f624;
	fma.rn.f32 	%f626, %f625, %f619, %f618;
	and.b32  	%r237, %r235, 2;
	setp.eq.s32 	%p134, %r237, 0;
	mov.f32 	%f627, 0f00000000;
	sub.f32 	%f628, %f627, %f626;
	selp.f32 	%f629, %f626, %f628, %p134;
	mul.f32 	%f630, %f629, %f99;
	mul.f32 	%f106, %f630, %f100;
	@%p126 bra 	$L__BB0_70;
	setp.neu.f32 	%p135, %f102, 0f7F800000;
	@%p135 bra 	$L__BB0_65;
	mov.f32 	%f633, 0f00000000;
	mul.rn.f32 	%f737, %f741, %f633;
	mov.b32 	%r326, 0;
	bra.uni 	$L__BB0_70;
$L__BB0_65:
	shl.b32 	%r239, %r6, 8;
	or.b32  	%r48, %r239, -2147483648;
	mov.b64 	%rd110, 0;
	mov.b32 	%r323, 0;
$L__BB0_66:
	.pragma "nounroll";
	mul.wide.u32 	%rd70, %r323, 4;
	mov.u64 	%rd71, __cudart_i2opi_f;
	add.s64 	%rd72, %rd71, %rd70;
	ld.global.nc.u32 	%r240, [%rd72];
	mad.wide.u32 	%rd73, %r240, %r48, %rd110;
	shr.u64 	%rd110, %rd73, 32;
	add.s64 	%rd74, %rd3, %rd70;
	st.local.u32 	[%rd74], %rd73;
	add.s32 	%r323, %r323, 1;
	setp.ne.s32 	%p136, %r323, 6;
	@%p136 bra 	$L__BB0_66;
	shr.u32 	%r241, %r6, 23;
	st.local.u32 	[%rd3+24], %rd110;
	and.b32  	%r51, %r241, 31;
	and.b32  	%r242, %r241, 224;
	add.s32 	%r243, %r242, -128;
	shr.u32 	%r244, %r243, 5;
	mul.wide.u32 	%rd75, %r244, 4;
	sub.s64 	%rd19, %rd3, %rd75;
	ld.local.u32 	%r324, [%rd19+24];
	ld.local.u32 	%r325, [%rd19+20];
	setp.eq.s32 	%p137, %r51, 0;
	@%p137 bra 	$L__BB0_69;
	shf.l.wrap.b32 	%r324, %r325, %r324, %r51;
	ld.local.u32 	%r245, [%rd19+16];
	shf.l.wrap.b32 	%r325, %r245, %r325, %r51;
$L__BB0_69:
	shr.u32 	%r246, %r324, 30;
	shf.l.wrap.b32 	%r247, %r325, %r324, 2;
	shl.b32 	%r248, %r325, 2;
	shr.u32 	%r249, %r247, 31;
	add.s32 	%r250, %r249, %r246;
	neg.s32 	%r251, %r250;
	setp.lt.s32 	%p138, %r6, 0;
	selp.b32 	%r326, %r251, %r250, %p138;
	xor.b32  	%r252, %r247, %r6;
	shr.s32 	%r253, %r247, 31;
	xor.b32  	%r254, %r253, %r247;
	xor.b32  	%r255, %r253, %r248;
	cvt.u64.u32 	%rd76, %r254;
	shl.b64 	%rd77, %rd76, 32;
	cvt.u64.u32 	%rd78, %r255;
	or.b64  	%rd79, %rd77, %rd78;
	cvt.rn.f64.s64 	%fd7, %rd79;
	mul.f64 	%fd8, %fd7, 0d3BF921FB54442D19;
	cvt.rn.f32.f64 	%f631, %fd8;
	neg.f32 	%f632, %f631;
	setp.lt.s32 	%p139, %r252, 0;
	selp.f32 	%f737, %f632, %f631, %p139;
$L__BB0_70:
	mov.b32 	%f634, %r35;
	mul.rn.f32 	%f635, %f737, %f737;
	and.b32  	%r257, %r326, 1;
	setp.eq.b32 	%p140, %r257, 1;
	selp.f32 	%f636, 0f3F800000, %f737, %p140;
	fma.rn.f32 	%f637, %f635, %f636, 0f00000000;
	fma.rn.f32 	%f638, %f635, 0f37CBAC00, 0fBAB607ED;
	selp.f32 	%f639, %f638, 0fB94D4153, %p140;
	selp.f32 	%f640, 0f3D2AAABB, 0f3C0885E4, %p140;
	fma.rn.f32 	%f641, %f639, %f635, %f640;
	selp.f32 	%f642, 0fBEFFFFFF, 0fBE2AAAA8, %p140;
	fma.rn.f32 	%f643, %f641, %f635, %f642;
	fma.rn.f32 	%f644, %f643, %f637, %f636;
	and.b32  	%r258, %r326, 2;
	setp.eq.s32 	%p141, %r258, 0;
	mov.f32 	%f645, 0f00000000;
	sub.f32 	%f646, %f645, %f644;
	selp.f32 	%f647, %f644, %f646, %p141;
	mul.f32 	%f648, %f647, %f99;
	mul.f32 	%f649, %f648, %f100;
	mul.f32 	%f741, %f649, %f634;
	mul.f32 	%f740, %f106, %f634;
	bra.uni 	$L__BB0_88;
$L__BB0_71:
	mul.f32 	%f550, %f741, 0f3F22F983;
	cvt.rni.s32.f32 	%r334, %f550;
	cvt.rn.f32.s32 	%f551, %r334;
	fma.rn.f32 	%f552, %f551, 0fBFC90FDA, %f741;
	fma.rn.f32 	%f553, %f551, 0fB3A22168, %f552;
	fma.rn.f32 	%f739, %f551, 0fA7C234C5, %f553;
	abs.f32 	%f113, %f741;
	setp.ltu.f32 	%p110, %f113, 0f47CE4780;
	mov.u32 	%r330, %r334;
	mov.f32 	%f738, %f739;
	@%p110 bra 	$L__BB0_79;
	setp.neu.f32 	%p111, %f113, 0f7F800000;
	@%p111 bra 	$L__BB0_74;
	mov.f32 	%f556, 0f00000000;
	mul.rn.f32 	%f738, %f741, %f556;
	mov.b32 	%r330, 0;
	bra.uni 	$L__BB0_79;
$L__BB0_74:
	mov.b64 	%rd113, 0;
	mov.b32 	%r327, 0;
	mov.u64 	%rd111, __cudart_i2opi_f;
	mov.u64 	%rd112, %rd2;
$L__BB0_75:
	.pragma "nounroll";
	ld.global.nc.u32 	%r158, [%rd111];
	shl.b32 	%r159, %r6, 8;
	or.b32  	%r160, %r159, -2147483648;
	mad.wide.u32 	%rd41, %r158, %r160, %rd113;
	shr.u64 	%rd113, %rd41, 32;
	st.local.u32 	[%rd112], %rd41;
	add.s32 	%r327, %r327, 1;
	add.s64 	%rd112, %rd112, 4;
	add.s64 	%rd111, %rd111, 4;
	setp.ne.s32 	%p112, %r327, 6;
	@%p112 bra 	$L__BB0_75;
	shr.u32 	%r161, %r6, 23;
	st.local.u32 	[%rd2+24], %rd113;
	and.b32  	%r63, %r161, 31;
	and.b32  	%r162, %r161, 224;
	add.s32 	%r163, %r162, -128;
	shr.u32 	%r164, %r163, 5;
	mul.wide.u32 	%rd42, %r164, 4;
	sub.s64 	%rd26, %rd2, %rd42;
	ld.local.u32 	%r328, [%rd26+24];
	ld.local.u32 	%r329, [%rd26+20];
	setp.eq.s32 	%p113, %r63, 0;
	@%p113 bra 	$L__BB0_78;
	shf.l.wrap.b32 	%r328, %r329, %r328, %r63;
	ld.local.u32 	%r165, [%rd26+16];
	shf.l.wrap.b32 	%r329, %r165, %r329, %r63;
$L__BB0_78:
	shr.u32 	%r166, %r328, 30;
	shf.l.wrap.b32 	%r167, %r329, %r328, 2;
	shl.b32 	%r168, %r329, 2;
	shr.u32 	%r169, %r167, 31;
	add.s32 	%r170, %r169, %r166;
	neg.s32 	%r171, %r170;
	setp.lt.s32 	%p114, %r6, 0;
	selp.b32 	%r330, %r171, %r170, %p114;
	xor.b32  	%r172, %r167, %r6;
	shr.s32 	%r173, %r167, 31;
	xor.b32  	%r174, %r173, %r167;
	xor.b32  	%r175, %r173, %r168;
	cvt.u64.u32 	%rd43, %r174;
	shl.b64 	%rd44, %rd43, 32;
	cvt.u64.u32 	%rd45, %r175;
	or.b64  	%rd46, %rd44, %rd45;
	cvt.rn.f64.s64 	%fd1, %rd46;
	mul.f64 	%fd2, %fd1, 0d3BF921FB54442D19;
	cvt.rn.f32.f64 	%f554, %fd2;
	neg.f32 	%f555, %f554;
	setp.lt.s32 	%p115, %r172, 0;
	selp.f32 	%f738, %f555, %f554, %p115;
$L__BB0_79:
	add.s32 	%r177, %r330, 1;
	mul.rn.f32 	%f557, %f738, %f738;
	and.b32  	%r178, %r330, 1;
	setp.eq.b32 	%p117, %r178, 1;
	selp.f32 	%f558, %f738, 0f3F800000, %p117;
	fma.rn.f32 	%f559, %f557, %f558, 0f00000000;
	fma.rn.f32 	%f560, %f557, 0f37CBAC00, 0fBAB607ED;
	selp.f32 	%f561, 0fB94D4153, %f560, %p117;
	selp.f32 	%f562, 0f3C0885E4, 0f3D2AAABB, %p117;
	fma.rn.f32 	%f563, %f561, %f557, %f562;
	selp.f32 	%f564, 0fBE2AAAA8, 0fBEFFFFFF, %p117;
	fma.rn.f32 	%f565, %f563, %f557, %f564;
	fma.rn.f32 	%f566, %f565, %f559, %f558;
	and.b32  	%r179, %r177, 2;
	setp.eq.s32 	%p118, %r179, 0;
	mov.f32 	%f567, 0f00000000;
	sub.f32 	%f568, %f567, %f566;
	selp.f32 	%f117, %f566, %f568, %p118;
	@%p110 bra 	$L__BB0_87;
	setp.neu.f32 	%p119, %f113, 0f7F800000;
	@%p119 bra 	$L__BB0_82;
	mov.f32 	%f571, 0f00000000;
	mul.rn.f32 	%f739, %f741, %f571;
	mov.b32 	%r334, 0;
	bra.uni 	$L__BB0_87;
$L__BB0_82:
	shl.b32 	%r181, %r6, 8;
	or.b32  	%r72, %r181, -2147483648;
	mov.b64 	%rd114, 0;
	mov.b32 	%r331, 0;
$L__BB0_83:
	.pragma "nounroll";
	mul.wide.u32 	%rd48, %r331, 4;
	mov.u64 	%rd49, __cudart_i2opi_f;
	add.s64 	%rd50, %rd49, %rd48;
	ld.global.nc.u32 	%r182, [%rd50];
	mad.wide.u32 	%rd51, %r182, %r72, %rd114;
	shr.u64 	%rd114, %rd51, 32;
	add.s64 	%rd52, %rd1, %rd48;
	st.local.u32 	[%rd52], %rd51;
	add.s32 	%r331, %r331, 1;
	setp.ne.s32 	%p120, %r331, 6;
	@%p120 bra 	$L__BB0_83;
	shr.u32 	%r183, %r6, 23;
	st.local.u32 	[%rd1+24], %rd114;
	and.b32  	%r75, %r183, 31;
	and.b32  	%r184, %r183, 224;
	add.s32 	%r185, %r184, -128;
	shr.u32 	%r186, %r185, 5;
	mul.wide.u32 	%rd53, %r186, 4;
	sub.s64 	%rd29, %rd1, %rd53;
	ld.local.u32 	%r332, [%rd29+24];
	ld.local.u32 	%r333, [%rd29+20];
	setp.eq.s32 	%p121, %r75, 0;
	@%p121 bra 	$L__BB0_86;
	shf.l.wrap.b32 	%r332, %r333, %r332, %r75;
	ld.local.u32 	%r187, [%rd29+16];
	shf.l.wrap.b32 	%r333, %r187, %r333, %r75;
$L__BB0_86:
	shr.u32 	%r188, %r332, 30;
	shf.l.wrap.b32 	%r189, %r333, %r332, 2;
	shl.b32 	%r190, %r333, 2;
	shr.u32 	%r191, %r189, 31;
	add.s32 	%r192, %r191, %r188;
	neg.s32 	%r193, %r192;
	setp.lt.s32 	%p122, %r6, 0;
	selp.b32 	%r334, %r193, %r192, %p122;
	xor.b32  	%r194, %r189, %r6;
	shr.s32 	%r195, %r189, 31;
	xor.b32  	%r196, %r195, %r189;
	xor.b32  	%r197, %r195, %r190;
	cvt.u64.u32 	%rd54, %r196;
	shl.b64 	%rd55, %rd54, 32;
	cvt.u64.u32 	%rd56, %r197;
	or.b64  	%rd57, %rd55, %rd56;
	cvt.rn.f64.s64 	%fd3, %rd57;
	mul.f64 	%fd4, %fd3, 0d3BF921FB54442D19;
	cvt.rn.f32.f64 	%f569, %fd4;
	neg.f32 	%f570, %f569;
	setp.lt.s32 	%p123, %r194, 0;
	selp.f32 	%f739, %f570, %f569, %p123;
$L__BB0_87:
	fma.rn.f32 	%f572, %f83, 0f3BBB989D, 0f3F000000;
	cvt.sat.f32.f32 	%f573, %f572;
	mov.f32 	%f574, 0f4B400001;
	mov.f32 	%f575, 0f437C0000;
	fma.rm.f32 	%f576, %f573, %f575, %f574;
	add.f32 	%f577, %f576, 0fCB40007F;
	neg.f32 	%f578, %f577;
	fma.rn.f32 	%f579, %f83, 0f3FB8AA3B, %f578;
	fma.rn.f32 	%f580, %f83, 0f32A57060, %f579;
	ex2.approx.ftz.f32 	%f581, %f580;
	mov.b32 	%r199, %f576;
	shl.b32 	%r200, %r199, 23;
	mov.b32 	%f582, %r200;
	mul.f32 	%f583, %f581, %f582;
	mul.rn.f32 	%f584, %f739, %f739;
	and.b32  	%r201, %r334, 1;
	setp.eq.b32 	%p124, %r201, 1;
	selp.f32 	%f585, 0f3F800000, %f739, %p124;
	fma.rn.f32 	%f586, %f584, %f585, 0f00000000;
	fma.rn.f32 	%f587, %f584, 0f37CBAC00, 0fBAB607ED;
	selp.f32 	%f588, %f587, 0fB94D4153, %p124;
	selp.f32 	%f589, 0f3D2AAABB, 0f3C0885E4, %p124;
	fma.rn.f32 	%f590, %f588, %f584, %f589;
	selp.f32 	%f591, 0fBEFFFFFF, 0fBE2AAAA8, %p124;
	fma.rn.f32 	%f592, %f590, %f584, %f591;
	fma.rn.f32 	%f593, %f592, %f586, %f585;
	and.b32  	%r202, %r334, 2;
	setp.eq.s32 	%p125, %r202, 0;
	mov.f32 	%f594, 0f00000000;
	sub.f32 	%f595, %f594, %f593;
	selp.f32 	%f596, %f593, %f595, %p125;
	mul.f32 	%f741, %f583, %f596;
	mul.f32 	%f740, %f583, %f117;
$L__BB0_88:
	add.f32 	%f714, %f2, %f740;
	add.f32 	%f715, %f1, %f741;
	add.s16 	%rs11, %rs11, -1;
	and.b16  	%rs10, %rs11, 255;
	sub.f32 	%f696, %f714, %f6;
	sub.f32 	%f697, %f715, %f7;
	abs.f32 	%f698, %f696;
	abs.f32 	%f699, %f697;
	mov.b32 	%r304, %f699;
	mov.b32 	%r305, %f698;
	min.s32 	%r306, %r304, %r305;
	mov.b32 	%f700, %r306;
	max.s32 	%r307, %r305, %r304;
	mov.b32 	%f701, %r307;
	and.b32  	%r308, %r307, -33554432;
	xor.b32  	%r309, %r308, 2122317824;
	mov.b32 	%f702, %r309;
	mul.f32 	%f703, %f700, %f702;
	mul.f32 	%f704, %f701, %f702;
	mul.f32 	%f705, %f703, %f703;
	fma.rn.f32 	%f706, %f704, %f704, %f705;
	sqrt.rn.f32 	%f707, %f706;
	or.b32  	%r310, %r308, 8388608;
	mov.b32 	%f708, %r310;
	mul.f32 	%f709, %f707, %f708;
	setp.eq.f32 	%p160, %f700, 0f00000000;
	selp.f32 	%f710, %f701, %f709, %p160;
	setp.eq.f32 	%p161, %f700, 0f7F800000;
	selp.f32 	%f711, 0f7F800000, %f710, %p161;
	abs.f32 	%f712, %f711;
	cvt.f64.f32 	%fd13, %f712;
	abs.f32 	%f713, %f10;
	cvt.f64.f32 	%fd14, %f713;
	mul.f64 	%fd15, %fd14, 0d3F847AE147AE147B;
	setp.leu.f64 	%p162, %fd15, %fd13;
	setp.ne.s16 	%p163, %rs10, 0;
	mov.b16 	%rs12, 0;
	and.pred  	%p164, %p162, %p163;
	@%p164 bra 	$L__BB0_2;
$L__BB0_89:
	ld.param.u64 	%rd106, [_Z21gpuGenerateMandelbrotIhEvPT_miiN6thrust24THRUST_300001_SM_1000_NS7complexIfEEi_param_0];
	cvt.s64.s32 	%rd102, %r1;
	add.s64 	%rd103, %rd7, %rd102;
	cvta.to.global.u64 	%rd104, %rd106;
	add.s64 	%rd105, %rd104, %rd103;
	st.global.u8 	[%rd105], %rs12;
$L__BB0_90:
	ret;

}


// ===== COMPILED SASS (sm_100) =====

	.target	sm_100

	.elftype	@"ET_EXEC"


//--------------------- .note.nv.tkinfo           --------------------------
	.section	.note.nv.tkinfo,"",@"SHT_NOTE"
	.sectionflags	@"SHF_NOTE_NV_TKINFO"
	.tkinfo
        /*0018*/ 	.word	0x00000002
        /*0030*/ 	.string	""
        /*0030*/ 	.string	"ptxas"
        /*0030*/ 	.string	"Cuda compilation tools, release 13.0, V13.0.88"
        /*0030*/ 	.string	"Build cuda_13.0.r13.0/compiler.36424714_0"
        /*0030*/ 	.string	"-arch sm_100 -m 64 "



//--------------------- .note.nv.cuinfo           --------------------------
	.section	.note.nv.cuinfo,"",@"SHT_NOTE"
	.sectionflags	@"SHF_NOTE_NV_CUINFO"
        /*0018*/ 	.short	0x0002
        /*001a*/ 	.short	0x0064
        /*001c*/ 	.short	0x0082
	.zero		2


//--------------------- .nv.info                  --------------------------
	.section	.nv.info,"",@"SHT_CUDA_INFO"
	.align	4


	//----- nvinfo : EIATTR_REGCOUNT
	.align		4
        /*0000*/ 	.byte	0x04, 0x2f
        /*0002*/ 	.short	(.L_30 - .L_29)
	.align		4
.L_29:
        /*0004*/ 	.word	index@(_Z21gpuGenerateMandelbrotIhEvPT_miiN6thrust24THRUST_300001_SM_1000_NS7complexIfEEi)
        /*0008*/ 	.word	0x00000020


	//----- nvinfo : EIATTR_FRAME_SIZE
	.align		4
.L_30:
        /*000c*/ 	.byte	0x04, 0x11
        /*000e*/ 	.short	(.L_32 - .L_31)
	.align		4
.L_31:
        /*0010*/ 	.word	index@($__internal_1_$__cuda_sm3x_div_rn_noftz_f32_slowpath)
        /*0014*/ 	.word	0x00000020


	//----- nvinfo : EIATTR_FRAME_SIZE
	.align		4
.L_32:
        /*0018*/ 	.byte	0x04, 0x11
        /*001a*/ 	.short	(.L_34 - .L_33)
	.align		4
.L_33:
        /*001c*/ 	.word	index@($__internal_0_$__cuda_sm20_sqrt_rn_f32_slowpath)
        /*0020*/ 	.word	0x00000020


	//----- nvinfo : EIATTR_FRAME_SIZE
	.align		4
.L_34:
        /*0024*/ 	.byte	0x04, 0x11
        /*0026*/ 	.short	(.L_36 - .L_35)
	.align		4
.L_35:
        /*0028*/ 	.word	index@(_Z21gpuGenerateMandelbrotIhEvPT_miiN6thrust24THRUST_300001_SM_1000_NS7complexIfEEi)
        /*002c*/ 	.word	0x00000020


	//----- nvinfo : EIATTR_MIN_STACK_SIZE
	.align		4
.L_36:
        /*0030*/ 	.byte	0x04, 0x12
        /*0032*/ 	.short	(.L_38 - .L_37)
	.align		4
.L_37:
        /*0034*/ 	.word	index@(_Z21gpuGenerateMandelbrotIhEvPT_miiN6thrust24THRUST_300001_SM_1000_NS7complexIfEEi)
        /*0038*/ 	.word	0x00000020
.L_38:


//--------------------- .nv.compat                --------------------------
	.section	.nv.compat,"",@"SHT_CUDA_COMPAT_INFO"
	.align	4
        /*0000*/ 	.byte	0x02, 0x09, 0x00, 0x00, 0x02, 0x02, 0x01, 0x00, 0x02, 0x05, 0x05, 0x00, 0x03, 0x07, 0x01, 0x01
        /*0010*/ 	.byte	0x02, 0x03, 0x00, 0x00, 0x02, 0x06, 0x01, 0x00, 0x04, 0x0b, 0x08, 0x00, 0x01, 0x00, 0x00, 0x00
        /*0020*/ 	.byte	0x00, 0x00, 0x00, 0x00


//--------------------- .nv.info._Z21gpuGenerateMandelbrotIhEvPT_miiN6thrust24THRUST_300001_SM_1000_NS7complexIfEEi --------------------------
	.section	.nv.info._Z21gpuGenerateMandelbrotIhEvPT_miiN6thrust24THRUST_300001_SM_1000_NS7complexIfEEi,"",@"SHT_CUDA_INFO"
	.sectionflags	@""
	.align	4


	//----- nvinfo : EIATTR_CUDA_API_VERSION
	.align		4
        /*0000*/ 	.byte	0x04, 0x37
        /*0002*/ 	.short	(.L_40 - .L_39)
.L_39:
        /*0004*/ 	.word	0x00000082


	//----- nvinfo : EIATTR_KPARAM_INFO
	.align		4
.L_40:
        /*0008*/ 	.byte	0x04, 0x17
        /*000a*/ 	.short	(.L_42 - .L_41)
.L_41:
        /*000c*/ 	.word	0x00000000
        /*0010*/ 	.short	0x0005
        /*0012*/ 	.short	0x0020
        /*0014*/ 	.byte	0x00, 0xf0, 0x11, 0x00


	//----- nvinfo : EIATTR_KPARAM_INFO
	.align		4
.L_42:
        /*0018*/ 	.byte	0x04, 0x17
        /*001a*/ 	.short	(.L_44 - .L_43)
.L_43:
        /*001c*/ 	.word	0x00000000
        /*0020*/ 	.short	0x0004
        /*0022*/ 	.short	0x0018
        /*0024*/ 	.byte	0x00, 0xf0, 0x21, 0x00


	//----- nvinfo : EIATTR_KPARAM_INFO
	.align		4
.L_44:
        /*0028*/ 	.byte	0x04, 0x17
        /*002a*/ 	.short	(.L_46 - .L_45)
.L_45:
        /*002c*/ 	.word	0x00000000
        /*0030*/ 	.short	0x0003
        /*0032*/ 	.short	0x0014
        /*0034*/ 	.byte	0x00, 0xf0, 0x11, 0x00


	//----- nvinfo : EIATTR_KPARAM_INFO
	.align		4
.L_46:
        /*0038*/ 	.byte	0x04, 0x17
        /*003a*/ 	.short	(.L_48 - .L_47)
.L_47:
        /*003c*/ 	.word	0x00000000
        /*0040*/ 	.short	0x0002
        /*0042*/ 	.short	0x0010
        /*0044*/ 	.byte	0x00, 0xf0, 0x11, 0x00


	//----- nvinfo : EIATTR_KPARAM_INFO
	.align		4
.L_48:
        /*0048*/ 	.byte	0x04, 0x17
        /*004a*/ 	.short	(.L_50 - .L_49)
.L_49:
        /*004c*/ 	.word	0x00000000
        /*0050*/ 	.short	0x0001
        /*0052*/ 	.short	0x0008
        /*0054*/ 	.byte	0x00, 0xf0, 0x21, 0x00


	//----- nvinfo : EIATTR_KPARAM_INFO
	.align		4
.L_50:
        /*0058*/ 	.byte	0x04, 0x17
        /*005a*/ 	.short	(.L_52 - .L_51)
.L_51:
        /*005c*/ 	.word	0x00000000
        /*0060*/ 	.short	0x0000
        /*0062*/ 	.short	0x0000
        /*0064*/ 	.byte	0x00, 0xf5, 0x21, 0x00


	//----- nvinfo : EIATTR_SPARSE_MMA_MASK
	.align		4
.L_52:
        /*0068*/ 	.byte	0x03, 0x50
        /*006a*/ 	.short	0x0000


	//----- nvinfo : EIATTR_MAXREG_COUNT
	.align		4
        /*006c*/ 	.byte	0x03, 0x1b
        /*006e*/ 	.short	0x00ff


	//----- nvinfo : EIATTR_MERCURY_ISA_VERSION
	.align		4
        /*0070*/ 	.byte	0x03, 0x5f
        /*0072*/ 	.short	0x0101


	//----- nvinfo : EIATTR_VRC_CTA_INIT_COUNT
	.align		4
        /*0074*/ 	.byte	0x02, 0x4a
	.zero		1
	.zero		1


	//----- nvinfo : EIATTR_EXIT_INSTR_OFFSETS
	.align		4
        /*0078*/ 	.byte	0x04, 0x1c
        /*007a*/ 	.short	(.L_54 - .L_53)


	//   ....[0]....
.L_53:
        /*007c*/ 	.word	0x000000d0


	//   ....[1]....
        /*0080*/ 	.word	0x00005680


	//----- nvinfo : EIATTR_CRS_STACK_SIZE
	.align		4
.L_54:
        /*0084*/ 	.byte	0x04, 0x1e
        /*0086*/ 	.short	(.L_56 - .L_55)
.L_55:
        /*0088*/ 	.word	0x00000000


	//----- nvinfo : EIATTR_CBANK_PARAM_SIZE
	.align		4
.L_56:
        /*008c*/ 	.byte	0x03, 0x19
        /*008e*/ 	.short	0x0024


	//----- nvinfo : EIATTR_PARAM_CBANK
	.align		4
        /*0090*/ 	.byte	0x04, 0x0a
        /*0092*/ 	.short	(.L_58 - .L_57)
	.align		4
.L_57:
        /*0094*/ 	.word	index@(.nv.constant0._Z21gpuGenerateMandelbrotIhEvPT_miiN6thrust24THRUST_300001_SM_1000_NS7complexIfEEi)
        /*0098*/ 	.short	0x0380
        /*009a*/ 	.short	0x0024


	//----- nvinfo : EIATTR_SW_WAR
	.align		4
.L_58:
        /*009c*/ 	.byte	0x04, 0x36
        /*009e*/ 	.short	(.L_60 - .L_59)
.L_59:
        /*00a0*/ 	.word	0x00000008
.L_60:


//--------------------- .nv.callgraph             --------------------------
	.section	.nv.callgraph,"",@"SHT_CUDA_CALLGRAPH"
	.align	4
	.sectionentsize	8
	.align		4
        /*0000*/ 	.word	0x00000000
	.align		4
        /*0004*/ 	.word	0xffffffff
	.align		4
        /*0008*/ 	.word	0x00000000
	.align		4
        /*000c*/ 	.word	0xfffffffe
	.align		4
        /*0010*/ 	.word	0x00000000
	.align		4
        /*0014*/ 	.word	0xfffffffd
	.align		4
        /*0018*/ 	.word	0x00000000
	.align		4
        /*001c*/ 	.word	0xfffffffc


//--------------------- .nv.constant4             --------------------------
	.section	.nv.constant4,"a",@progbits
	.align	8
	.align		8
.nv.constant4:
        /*0000*/ 	.dword	_ZN34_INTERNAL_bf1edd33_4_k_cu_22cc45c34cuda3std3__45__cpo5beginE
	.align		8
        /*0008*/ 	.dword	_ZN34_INTERNAL_bf1edd33_4_k_cu_22cc45c34cuda3std3__45__cpo3endE
	.align		8
        /*0010*/ 	.dword	_ZN34_INTERNAL_bf1edd33_4_k_cu_22cc45c34cuda3std3__45__cpo6cbeginE
	.align		8
        /*0018*/ 	.dword	_ZN34_INTERNAL_bf1edd33_4_k_cu_22cc45c34cuda3std3__45__cpo4cendE
	.align		8
        /*0020*/ 	.dword	_ZN34_INTERNAL_bf1edd33_4_k_cu_22cc45c34cuda3std3__45__cpo6rbeginE
	.align		8
        /*0028*/ 	.dword	_ZN34_INTERNAL_bf1edd33_4_k_cu_22cc45c34cuda3std3__45__cpo4rendE
	.align		8
        /*0030*/ 	.dword	_ZN34_INTERNAL_bf1edd33_4_k_cu_22cc45c34cuda3std3__45__cpo7crbeginE
	.align		8
        /*0038*/ 	.dword	_ZN34_INTERNAL_bf1edd33_4_k_cu_22cc45c34cuda3std3__45__cpo5crendE
	.align		8
        /*0040*/ 	.dword	_ZN34_INTERNAL_bf1edd33_4_k_cu_22cc45c34cuda3std3__436_GLOBAL__N__bf1edd33_4_k_cu_22cc45c36ignoreE
	.align		8
        /*0048*/ 	.dword	_ZN34_INTERNAL_bf1edd33_4_k_cu_22cc45c34cuda3std3__419piecewise_constructE
	.align		8
        /*0050*/ 	.dword	_ZN34_INTERNAL_bf1edd33_4_k_cu_22cc45c34cuda3std3__48in_placeE
	.align		8
        /*0058*/ 	.dword	_ZN34_INTERNAL_bf1edd33_4_k_cu_22cc45c34cuda3std3__420unreachable_sentinelE
	.align		8
        /*0060*/ 	.dword	_ZN34_INTERNAL_bf1edd33_4_k_cu_22cc45c34cuda3std6ranges3__45__cpo4swapE
	.align		8
        /*0068*/ 	.dword	_ZN34_INTERNAL_bf1edd33_4_k_cu_22cc45c34cuda3std6ranges3__45__cpo9iter_moveE
	.align		8
        /*0070*/ 	.dword	_ZN34_INTERNAL_bf1edd33_4_k_cu_22cc45c34cuda3std6ranges3__45__cpo5beginE
	.align		8
        /*0078*/ 	.dword	_ZN34_INTERNAL_bf1edd33_4_k_cu_22cc45c34cuda3std6ranges3__45__cpo3endE
	.align		8
        /*0080*/ 	.dword	_ZN34_INTERNAL_bf1edd33_4_k_cu_22cc45c34cuda3std6ranges3__45__cpo6cbeginE
	.align		8
        /*0088*/ 	.dword	_ZN34_INTERNAL_bf1edd33_4_k_cu_22cc45c34cuda3std6ranges3__45__cpo4cendE
	.align		8
        /*0090*/ 	.dword	_ZN34_INTERNAL_bf1edd33_4_k_cu_22cc45c34cuda3std6ranges3__45__cpo7advanceE
	.align		8
        /*0098*/ 	.dword	_ZN34_INTERNAL_bf1edd33_4_k_cu_22cc45c34cuda3std6ranges3__45__cpo9iter_swapE
	.align		8
        /*00a0*/ 	.dword	_ZN34_INTERNAL_bf1edd33_4_k_cu_22cc45c34cuda3std6ranges3__45__cpo4nextE
	.align		8
        /*00a8*/ 	.dword	_ZN34_INTERNAL_bf1edd33_4_k_cu_22cc45c34cuda3std6ranges3__45__cpo4prevE
	.align		8
        /*00b0*/ 	.dword	_ZN34_INTERNAL_bf1edd33_4_k_cu_22cc45c34cuda3std6ranges3__45__cpo4dataE
	.align		8
        /*00b8*/ 	.dword	_ZN34_INTERNAL_bf1edd33_4_k_cu_22cc45c34cuda3std6ranges3__45__cpo5cdataE
	.align		8
        /*00c0*/ 	.dword	_ZN34_INTERNAL_bf1edd33_4_k_cu_22cc45c34cuda3std6ranges3__45__cpo4sizeE
	.align		8
        /*00c8*/ 	.dword	_ZN34_INTERNAL_bf1edd33_4_k_cu_22cc45c34cuda3std6ranges3__45__cpo5ssizeE
	.align		8
        /*00d0*/ 	.dword	_ZN34_INTERNAL_bf1edd33_4_k_cu_22cc45c34cuda3std6ranges3__45__cpo8distanceE
	.align		8
        /*00d8*/ 	.dword	_ZN34_INTERNAL_bf1edd33_4_k_cu_22cc45c36thrust24THRUST_300001_SM_1000_NS6system6detail10sequential3seqE
	.align		8
        /*00e0*/ 	.dword	__cudart_i2opi_f


//--------------------- .text._Z21gpuGenerateMandelbrotIhEvPT_miiN6thrust24THRUST_300001_SM_1000_NS7complexIfEEi --------------------------
	.section	.text._Z21gpuGenerateMandelbrotIhEvPT_miiN6thrust24THRUST_300001_SM_1000_NS7complexIfEEi,"ax",@progbits
	.align	128
        .global         _Z21gpuGenerateMandelbrotIhEvPT_miiN6thrust24THRUST_300001_SM_1000_NS7complexIfEEi
        .type           _Z21gpuGenerateMandelbrotIhEvPT_miiN6thrust24THRUST_300001_SM_1000_NS7complexIfEEi,@function
        .size           _Z21gpuGenerateMandelbrotIhEvPT_miiN6thrust24THRUST_300001_SM_1000_NS7complexIfEEi,(.L_x_85 - _Z21gpuGenerateMandelbrotIhEvPT_miiN6thrust24THRUST_300001_SM_1000_NS7complexIfEEi)
        .other          _Z21gpuGenerateMandelbrotIhEvPT_miiN6thrust24THRUST_300001_SM_1000_NS7complexIfEEi,@"STO_CUDA_ENTRY STV_DEFAULT"
_Z21gpuGenerateMandelbrotIhEvPT_miiN6thrust24THRUST_300001_SM_1000_NS7complexIfEEi:
.text._Z21gpuGenerateMandelbrotIhEvPT_miiN6thrust24THRUST_300001_SM_1000_NS7complexIfEEi:
[----:B------:R-:W0:Y:S01]  /*0000*/  LDC R1, c[0x0][0x37c] ;  /* 0x0000df00ff017b82 */ /* 0x000e220000000800 */
[----:B------:R-:W1:Y:S01]  /*0010*/  S2R R0, SR_CTAID.Y ;  /* 0x0000000000007919 */ /* 0x000e620000002600 */
[----:B------:R-:W2:Y:S01]  /*0020*/  LDCU UR4, c[0x0][0x360] ;  /* 0x00006c00ff0477ac */ /* 0x000ea20008000800 */
[----:B0-----:R-:W-:Y:S01]  /*0030*/  VIADD R1, R1, 0xffffffe0 ;  /* 0xffffffe001017836 */ /* 0x001fe20000000000 */
[----:B------:R-:W1:Y:S01]  /*0040*/  S2R R3, SR_TID.Y ;  /* 0x0000000000037919 */ /* 0x000e620000002200 */
[----:B------:R-:W1:Y:S01]  /*0050*/  LDCU UR5, c[0x0][0x364] ;  /* 0x00006c80ff0577ac */ /* 0x000e620008000800 */
[----:B------:R-:W2:Y:S01]  /*0060*/  S2R R16, SR_CTAID.X ;  /* 0x0000000000107919 */ /* 0x000ea20000002500 */
[----:B------:R-:W0:Y:S01]  /*0070*/  LDCU.64 UR6, c[0x0][0x390] ;  /* 0x00007200ff0677ac */ /* 0x000e220008000a00 */
[----:B------:R-:W2:Y:S01]  /*0080*/  S2R R17, SR_TID.X ;  /* 0x0000000000117919 */ /* 0x000ea20000002100 */
[----:B-1----:R-:W-:-:S05]  /*0090*/  IMAD R0, R0, UR5, R3 ;  /* 0x0000000500007c24 */ /* 0x002fca000f8e0203 */
[----:B0-----:R-:W-:Y:S01]  /*00a0*/  ISETP.GE.AND P0, PT, R0, UR7, PT ;  /* 0x0000000700007c0c */ /* 0x001fe2000bf06270 */
[----:B--2---:R-:W-:-:S05]  /*00b0*/  IMAD R16, R16, UR4, R17 ;  /* 0x0000000410107c24 */ /* 0x004fca000f8e0211 */
[----:B------:R-:W-:-:S13]  /*00c0*/  ISETP.GE.OR P0, PT, R16, UR6, P0 ;  /* 0x0000000610007c0c */ /* 0x000fda0008706670 */
[----:B------:R-:W-:Y:S05]  /*00d0*/  @P0 EXIT ;  /* 0x000000000000094d */ /* 0x000fea0003800000 */
[----:B------:R-:W-:Y:S01]  /*00e0*/  I2FP.F32.S32 R2, UR6 ;  /* 0x0000000600027c45 */ /* 0x000fe20008201400 */
[----:B------:R-:W-:Y:S04]  /*00f0*/  BSSY.RECONVERGENT B0, `(.L_x_0) ;  /* 0x0000010000007945 */ /* 0x000fe80003800200 */
[----:B------:R-:W-:Y:S01]  /*0100*/  FADD R12, R2, -1 ;  /* 0xbf800000020c7421 */ /* 0x000fe20000000000 */
[----:B------:R-:W-:-:S03]  /*0110*/  I2FP.F32.S32 R2, R16 ;  /* 0x0000001000027245 */ /* 0x000fc60000201400 */
[----:B------:R-:W0:Y:S02]  /*0120*/  MUFU.RCP R3, R12 ;  /* 0x0000000c00037308 */ /* 0x000e240000001000 */
[----:B------:R-:W-:-:S06]  /*0130*/  FMUL R2, R2, 4 ;  /* 0x4080000002027820 */ /* 0x000fcc0000400000 */
[----:B------:R-:W1:Y:S01]  /*0140*/  FCHK P0, R2, R12 ;  /* 0x0000000c02007302 */ /* 0x000e620000000000 */
[----:B0-----:R-:W-:-:S04]  /*0150*/  FFMA R4, -R12, R3, 1 ;  /* 0x3f8000000c047423 */ /* 0x001fc80000000103 */
[----:B------:R-:W-:-:S04]  /*0160*/  FFMA R3, R3, R4, R3 ;  /* 0x0000000403037223 */ /* 0x000fc80000000003 */
[----:B------:R-:W-:-:S04]  /*0170*/  FFMA R4, R2, R3, RZ ;  /* 0x0000000302047223 */ /* 0x000fc800000000ff */
[----:B------:R-:W-:-:S04]  /*0180*/  FFMA R5, -R12, R4, R2 ;  /* 0x000000040c057223 */ /* 0x000fc80000000102 */
[----:B------:R-:W-:Y:S01]  /*0190*/  FFMA R9, R3, R5, R4 ;  /* 0x0000000503097223 */ /* 0x000fe20000000004 */
[----:B-1----:R-:W-:Y:S06]  /*01a0*/  @!P0 BRA `(.L_x_1) ;  /* 0x0000000000108947 */ /* 0x002fec0003800000 */
[----:B------:R-:W-:Y:S01]  /*01b0*/  IMAD.MOV.U32 R3, RZ, RZ, R2 ;  /* 0x000000ffff037224 */ /* 0x000fe200078e0002 */
[----:B------:R-:W-:-:S07]  /*01c0*/  MOV R15, 0x1e0 ;  /* 0x000001e0000f7802 */ /* 0x000fce0000000f00 */
[----:B------:R-:W-:Y:S05]  /*01d0*/  CALL.REL.NOINC `($__internal_1_$__cuda_sm3x_div_rn_noftz_f32_slowpath) ;  /* 0x0000005400847944 */ /* 0x000fea0003c00000 */
[----:B------:R-:W-:-:S07]  /*01e0*/  MOV R9, R3 ;  /* 0x0000000300097202 */ /* 0x000fce0000000f00 */
.L_x_1:
[----:B------:R-:W-:Y:S05]  /*01f0*/  BSYNC.RECONVERGENT B0 ;  /* 0x0000000000007941 */ /* 0x000fea0003800200 */
.L_x_0:
[----:B------:R-:W0:Y:S01]  /*0200*/  LDCU UR4, c[0x0][0x394] ;  /* 0x00007280ff0477ac */ /* 0x000e220008000800 */
[----:B------:R-:W-:Y:S01]  /*0210*/  BSSY.RECONVERGENT B0, `(.L_x_2) ;  /* 0x0000011000007945 */ /* 0x000fe20003800200 */
[----:B------:R-:W-:Y:S01]  /*0220*/  FADD R9, R9, -2 ;  /* 0xc000000009097421 */ /* 0x000fe20000000000 */
[----:B0-----:R-:W-:-:S05]  /*0230*/  I2FP.F32.U32 R2, UR4 ;  /* 0x0000000400027c45 */ /* 0x001fca0008201000 */
[----:B------:R-:W-:Y:S01]  /*0240*/  FADD R12, R2, -1 ;  /* 0xbf800000020c7421 */ /* 0x000fe20000000000 */
[----:B------:R-:W-:-:S03]  /*0250*/  I2FP.F32.U32 R2, R0 ;  /* 0x0000000000027245 */ /* 0x000fc60000201000 */
        /* <DEDUP_REMOVED lines=12> */
.L_x_3:
[----:B------:R-:W-:Y:S05]  /*0320*/  BSYNC.RECONVERGENT B0 ;  /* 0x0000000000007941 */ /* 0x000fea0003800200 */
.L_x_2:
[----:B------:R-:W0:Y:S01]  /*0330*/  LDC.64 R6, c[0x0][0x398] ;  /* 0x0000e600ff067b82 */ /* 0x000e220000000a00 */
[----:B------:R-:W1:Y:S01]  /*0340*/  LDCU UR4, c[0x0][0x3a0] ;  /* 0x00007400ff0477ac */ /* 0x000e620008000800 */
[----:B------:R-:W-:Y:S01]  /*0350*/  FADD R8, R3, -2 ;  /* 0xc000000003087421 */ /* 0x000fe20000000000 */
[----:B------:R-:W-:Y:S01]  /*0360*/  IMAD.MOV.U32 R2, RZ, RZ, 0xff ;  /* 0x000000ffff027424 */ /* 0x000fe200078e00ff */
[----:B------:R-:W-:Y:S01]  /*0370*/  BSSY.RECONVERGENT B0, `(.L_x_4) ;  /* 0x0000529000007945 */ /* 0x000fe20003800200 */
[----:B------:R-:W2:Y:S01]  /*0380*/  LDCU.64 UR6, c[0x0][0x358] ;  /* 0x00006b00ff0677ac */ /* 0x000ea20008000a00 */
[----:B0-----:R-:W-:-:S04]  /*0390*/  FSETP.NEU.AND P0, PT, R7, 2, PT ;  /* 0x400000000700780b */ /* 0x001fc80003f0d000 */
[----:B------:R-:W-:-:S04]  /*03a0*/  FSETP.EQ.AND P0, PT, R6, 2, !P0 ;  /* 0x400000000600780b */ /* 0x000fc80004702000 */
[----:B------:R-:W-:Y:S02]  /*03b0*/  FSEL R4, R8, R7, P0 ;  /* 0x0000000708047208 */ /* 0x000fe40000000000 */
[C---:B------:R-:W-:Y:S02]  /*03c0*/  FSEL R5, R9.reuse, R6, P0 ;  /* 0x0000000609057208 */ /* 0x040fe40000000000 */
[----:B------:R-:W-:Y:S02]  /*03d0*/  PRMT R6, R2, 0x7610, R6 ;  /* 0x0000761002067816 */ /* 0x000fe40000000006 */
[----:B-1----:R-:W-:Y:S02]  /*03e0*/  I2FP.F32.S32 R7, UR4 ;  /* 0x0000000400077c45 */ /* 0x002fe40008201400 */
[----:B------:R-:W-:Y:S02]  /*03f0*/  FSEL R8, R8, RZ, !P0 ;  /* 0x000000ff08087208 */ /* 0x000fe40004000000 */
[----:B--2---:R-:W-:-:S07]  /*0400*/  FSEL R9, R9, RZ, !P0 ;  /* 0x000000ff09097208 */ /* 0x004fce0004000000 */
.L_x_70:
[----:B------:R-:W-:Y:S01]  /*0410*/  FADD R2, |R9|, -RZ ;  /* 0x800000ff09027221 */ /* 0x000fe20000000200 */
[----:B------:R-:W-:Y:S01]  /*0420*/  FADD R3, |R8|, -RZ ;  /* 0x800000ff08037221 */ /* 0x000fe20000000200 */
[----:B------:R-:W-:Y:S04]  /*0430*/  BSSY.RECONVERGENT B1, `(.L_x_5) ;  /* 0x0000015000017945 */ /* 0x000fe80003800200 */
[CC--:B------:R-:W-:Y:S02]  /*0440*/  VIMNMX R10, PT, PT, R2.reuse, R3.reuse, !PT ;  /* 0x00000003020a7248 */ /* 0x0c0fe40007fe0100 */
[----:B------:R-:W-:Y:S02]  /*0450*/  VIMNMX R2, PT, PT, R2, R3, PT ;  /* 0x0000000302027248 */ /* 0x000fe40003fe0100 */
[----:B------:R-:W-:-:S04]  /*0460*/  LOP3.LUT R11, R10, 0xfe000000, RZ, 0xc0, !PT ;  /* 0xfe0000000a0b7812 */ /* 0x000fc800078ec0ff */
[----:B------:R-:W-:-:S05]  /*0470*/  LOP3.LUT R3, R11, 0x7e800000, RZ, 0x3c, !PT ;  /* 0x7e8000000b037812 */ /* 0x000fca00078e3cff */
[-C--:B------:R-:W-:Y:S01]  /*0480*/  FMUL R12, R2, R3.reuse ;  /* 0x00000003020c7220 */ /* 0x080fe20000400000 */
[----:B------:R-:W-:-:S03]  /*0490*/  FMUL R3, R10, R3 ;  /* 0x000000030a037220 */ /* 0x000fc60000400000 */
[----:B------:R-:W-:-:S04]  /*04a0*/  FMUL R12, R12, R12 ;  /* 0x0000000c0c0c7220 */ /* 0x000fc80000400000 */
[----:B------:R-:W-:-:S04]  /*04b0*/  FFMA R12, R3, R3, R12 ;  /* 0x00000003030c7223 */ /* 0x000fc8000000000c */
[----:B------:R0:W1:Y:S01]  /*04c0*/  MUFU.RSQ R13, R12 ;  /* 0x0000000c000d7308 */ /* 0x0000620000001400 */
[----:B------:R-:W-:-:S04]  /*04d0*/  IADD3 R3, PT, PT, R12, -0xd000000, RZ ;  /* 0xf30000000c037810 */ /* 0x000fc80007ffe0ff */
[----:B------:R-:W-:-:S13]  /*04e0*/  ISETP.GT.U32.AND P0, PT, R3, 0x727fffff, PT ;  /* 0x727fffff0300780c */ /* 0x000fda0003f04070 */
[----:B01----:R-:W-:Y:S05]  /*04f0*/  @!P0 BRA `(.L_x_6) ;  /* 0x0000000000108947 */ /* 0x003fea0003800000 */
[----:B------:R-:W-:Y:S01]  /*0500*/  IMAD.MOV.U32 R3, RZ, RZ, R12 ;  /* 0x000000ffff037224 */ /* 0x000fe200078e000c */
[----:B------:R-:W-:-:S07]  /*0510*/  MOV R12, 0x530 ;  /* 0x00000530000c7802 */ /* 0x000fce0000000f00 */
[----:B------:R-:W-:Y:S05]  /*0520*/  CALL.REL.NOINC `($__internal_0_$__cuda_sm20_sqrt_rn_f32_slowpath) ;  /* 0x0000005000587944 */ /* 0x000fea0003c00000 */
[----:B------:R-:W-:Y:S05]  /*0530*/  BRA `(.L_x_7) ;  /* 0x0000000000107947 */ /* 0x000fea0003800000 */
.L_x_6:
[----:B------:R-:W-:Y:S01]  /*0540*/  FMUL.FTZ R3, R12, R13 ;  /* 0x0000000d0c037220 */ /* 0x000fe20000410000 */
[----:B------:R-:W-:-:S03]  /*0550*/  FMUL.FTZ R13, R13, 0.5 ;  /* 0x3f0000000d0d7820 */ /* 0x000fc60000410000 */
[----:B------:R-:W-:-:S04]  /*0560*/  FFMA R12, -R3, R3, R12 ;  /* 0x00000003030c7223 */ /* 0x000fc8000000010c */
[----:B------:R-:W-:-:S07]  /*0570*/  FFMA R3, R12, R13, R3 ;  /* 0x0000000d0c037223 */ /* 0x000fce0000000003 */
.L_x_7:
[----:B------:R-:W-:Y:S05]  /*0580*/  BSYNC.RECONVERGENT B1 ;  /* 0x0000000000017941 */ /* 0x000fea0003800200 */
.L_x_5:
[----:B------:R-:W-:Y:S02]  /*0590*/  FSETP.NEU.AND P0, PT, R2, RZ, PT ;  /* 0x000000ff0200720b */ /* 0x000fe40003f0d000 */
[----:B------:R-:W-:-:S11]  /*05a0*/  LOP3.LUT R12, R11, 0x800000, RZ, 0xfc, !PT ;  /* 0x008000000b0c7812 */ /* 0x000fd600078efcff */
[----:B------:R-:W-:Y:S01]  /*05b0*/  @P0 FMUL R10, R12, R3 ;  /* 0x000000030c0a0220 */ /* 0x000fe20000400000 */
[----:B------:R-:W-:Y:S02]  /*05c0*/  FSETP.NEU.AND P0, PT, R2, +INF , PT ;  /* 0x7f8000000200780b */ /* 0x000fe40003f0d000 */
[----:B------:R-:W-:Y:S02]  /*05d0*/  PRMT R2, R6, 0x7610, R2 ;  /* 0x0000761006027816 */ /* 0x000fe40000000002 */
[----:B------:R-:W-:-:S04]  /*05e0*/  FSEL R10, R10, +INF , P0 ;  /* 0x7f8000000a0a7808 */ /* 0x000fc80000000000 */
[----:B------:R-:W-:-:S13]  /*05f0*/  FSETP.GEU.AND P0, PT, R10, 4, PT ;  /* 0x408000000a00780b */ /* 0x000fda0003f0e000 */
[----:B------:R-:W-:Y:S05]  /*0600*/  @P0 BRA `(.L_x_8) ;  /* 0x0000004c00fc0947 */ /* 0x000fea0003800000 */
[----:B------:R-:W-:Y:S01]  /*0610*/  FSETP.NAN.AND P0, PT, R8, R8, PT ;  /* 0x000000080800720b */ /* 0x000fe20003f08000 */
[----:B------:R-:W-:Y:S01]  /*0620*/  BSSY.RECONVERGENT B3, `(.L_x_9) ;  /* 0x00002c3000037945 */ /* 0x000fe20003800200 */
[----:B------:R-:W-:-:S13]  /*0630*/  FSETP.NUM.AND P1, PT, R9, R9, PT ;  /* 0x000000090900720b */ /* 0x000fda0003f27000 */
[----:B------:R-:W-:Y:S05]  /*0640*/  @!P0 BRA P1, `(.L_x_10) ;  /* 0x0000000400408947 */ /* 0x000fea0000800000 */
[C---:B------:R-:W-:Y:S01]  /*0650*/  FSETP.GEU.AND P0, PT, |R8|.reuse, 1.084202172485504434e-19, PT ;  /* 0x200000000800780b */ /* 0x040fe20003f0e200 */
[----:B------:R-:W-:Y:S01]  /*0660*/  IMAD.MOV.U32 R14, RZ, RZ, 0x3e055027 ;  /* 0x3e055027ff0e7424 */ /* 0x000fe200078e00ff */
[----:B------:R-:W-:Y:S01]  /*0670*/  FSETP.GT.AND P2, PT, |R8|, |R9|, PT ;  /* 0x400000090800720b */ /* 0x000fe20003f44200 */
[----:B------:R-:W-:Y:S01]  /*0680*/  BSSY.RECONVERGENT B4, `(.L_x_11) ;  /* 0x0000030000047945 */ /* 0x000fe20003800200 */
[----:B------:R-:W-:-:S13]  /*0690*/  FSETP.GEU.OR P0, PT, |R9|, 1.084202172485504434e-19, P0 ;  /* 0x200000000900780b */ /* 0x000fda000070e600 */
[----:B------:R-:W-:Y:S01]  /*06a0*/  @!P0 FMUL R2, R9, 4 ;  /* 0x4080000009028820 */ /* 0x000fe20000400000 */
[----:B------:R-:W-:-:S03]  /*06b0*/  @!P0 FMUL R3, R8, 4 ;  /* 0x4080000008038820 */ /* 0x000fc60000400000 */
[----:B------:R-:W-:-:S04]  /*06c0*/  @!P0 FMUL R2, R2, R2 ;  /* 0x0000000202028220 */ /* 0x000fc80000400000 */
[----:B------:R-:W-:Y:S01]  /*06d0*/  @!P0 FFMA R2, R3, R3, R2 ;  /* 0x0000000303028223 */ /* 0x000fe20000000002 */
[----:B------:R-:W-:-:S03]  /*06e0*/  @P0 FMUL R3, R9, R9 ;  /* 0x0000000909030220 */ /* 0x000fc60000400000 */
[----:B------:R-:W-:Y:S01]  /*06f0*/  @!P0 FMUL R11, R2, 0.0625 ;  /* 0x3d800000020b8820 */ /* 0x000fe20000400000 */
[----:B------:R-:W-:-:S05]  /*0700*/  @P0 FFMA R11, R8, R8, R3 ;  /* 0x00000008080b0223 */ /* 0x000fca0000000003 */
[----:B------:R-:W-:-:S04]  /*0710*/  FSETP.GEU.AND P0, PT, R11, 1.175494350822287508e-38, PT ;  /* 0x008000000b00780b */ /* 0x000fc80003f0e000 */
[----:B------:R-:W-:-:S09]  /*0720*/  FSEL R3, RZ, -23, P0 ;  /* 0xc1b80000ff037808 */ /* 0x000fd20000000000 */
[----:B------:R-:W-:-:S04]  /*0730*/  @!P0 FMUL R11, R11, 8388608 ;  /* 0x4b0000000b0b8820 */ /* 0x000fc80000400000 */
[C---:B------:R-:W-:Y:S01]  /*0740*/  VIADD R2, R11.reuse, 0xc0d55555 ;  /* 0xc0d555550b027836 */ /* 0x040fe20000000000 */
[C---:B------:R-:W-:Y:S02]  /*0750*/  ISETP.GT.U32.AND P0, PT, R11.reuse, 0x7f7fffff, PT ;  /* 0x7f7fffff0b00780c */ /* 0x040fe40003f04070 */
[----:B------:R-:W-:Y:S02]  /*0760*/  FSETP.NEU.AND P3, PT, R11, RZ, PT ;  /* 0x000000ff0b00720b */ /* 0x000fe40003f6d000 */
[----:B------:R-:W-:-:S04]  /*0770*/  LOP3.LUT R12, R2, 0xff800000, RZ, 0xc0, !PT ;  /* 0xff800000020c7812 */ /* 0x000fc800078ec0ff */
[-C--:B------:R-:W-:Y:S02]  /*0780*/  IADD3 R2, PT, PT, R11, -R12.reuse, RZ ;  /* 0x8000000c0b027210 */ /* 0x080fe40007ffe0ff */
[----:B------:R-:W-:-:S03]  /*0790*/  I2FP.F32.S32 R12, R12 ;  /* 0x0000000c000c7245 */ /* 0x000fc60000201400 */
[----:B------:R-:W-:Y:S02]  /*07a0*/  FADD R13, R2, -1 ;  /* 0xbf800000020d7421 */ /* 0x000fe40000000000 */
[----:B------:R-:W-:Y:S01]  /*07b0*/  FFMA R12, R12, 1.1920928955078125e-07, R3 ;  /* 0x340000000c0c7823 */ /* 0x000fe20000000003 */
[----:B------:R-:W-:Y:S01]  /*07c0*/  FSEL R3, |R9|, |R8|, P2 ;  /* 0x4000000809037208 */ /* 0x000fe20001000200 */
[----:B------:R-:W-:-:S04]  /*07d0*/  FFMA R2, R13, -R14, 0.14084610342979431152 ;  /* 0x3e1039f60d027423 */ /* 0x000fc8000000080e */
[----:B------:R-:W-:-:S04]  /*07e0*/  FFMA R2, R13, R2, -0.12148627638816833496 ;  /* 0xbdf8cdcc0d027423 */ /* 0x000fc80000000002 */
[----:B------:R-:W-:-:S04]  /*07f0*/  FFMA R2, R13, R2, 0.13980610668659210205 ;  /* 0x3e0f29550d027423 */ /* 0x000fc80000000002 */
[----:B------:R-:W-:Y:S01]  /*0800*/  FFMA R14, R13, R2, -0.16684235632419586182 ;  /* 0xbe2ad8b90d0e7423 */ /* 0x000fe20000000002 */
[----:B------:R-:W-:-:S03]  /*0810*/  FSEL R2, |R8|, |R9|, P2 ;  /* 0x4000000908027208 */ /* 0x000fc60001000200 */
[C---:B------:R-:W-:Y:S01]  /*0820*/  FFMA R14, R13.reuse, R14, 0.20012299716472625732 ;  /* 0x3e4ced0b0d0e7423 */ /* 0x040fe2000000000e */
[----:B------:R-:W0:Y:S03]  /*0830*/  MUFU.RCP R15, R2 ;  /* 0x00000002000f7308 */ /* 0x000e260000001000 */
[----:B------:R-:W-:-:S04]  /*0840*/  FFMA R14, R13, R14, -0.24999669194221496582 ;  /* 0xbe7fff220d0e7423 */ /* 0x000fc8000000000e */
[C---:B------:R-:W-:Y:S01]  /*0850*/  FFMA R14, R13.reuse, R14, 0.33333182334899902344 ;  /* 0x3eaaaa780d0e7423 */ /* 0x040fe2000000000e */
[----:B------:R-:W1:Y:S03]  /*0860*/  FCHK P1, R3, R2 ;  /* 0x0000000203007302 */ /* 0x000e660000020000 */
[----:B------:R-:W-:-:S04]  /*0870*/  FFMA R14, R13, R14, -0.5 ;  /* 0xbf0000000d0e7423 */ /* 0x000fc8000000000e */
[----:B------:R-:W-:Y:S01]  /*0880*/  FMUL R14, R13, R14 ;  /* 0x0000000e0d0e7220 */ /* 0x000fe20000400000 */
[----:B0-----:R-:W-:-:S03]  /*0890*/  FFMA R18, -R2, R15, 1 ;  /* 0x3f80000002127423 */ /* 0x001fc6000000010f */
[----:B------:R-:W-:Y:S01]  /*08a0*/  FFMA R13, R13, R14, R13 ;  /* 0x0000000e0d0d7223 */ /* 0x000fe2000000000d */
[----:B------:R-:W-:Y:S02]  /*08b0*/  IMAD.MOV.U32 R14, RZ, RZ, 0x7f800000 ;  /* 0x7f800000ff0e7424 */ /* 0x000fe400078e00ff */
[----:B------:R-:W-:Y:S01]  /*08c0*/  FFMA R18, R15, R18, R15 ;  /* 0x000000120f127223 */ /* 0x000fe2000000000f */
[----:B------:R-:W-:Y:S01]  /*08d0*/  FFMA R12, R12, 0.69314718246459960938, R13 ;  /* 0x3f3172180c0c7823 */ /* 0x000fe2000000000d */
[----:B------:R-:W-:Y:S02]  /*08e0*/  @P0 FFMA R12, R11, R14, +INF ;  /* 0x7f8000000b0c0423 */ /* 0x000fe4000000000e */
[----:B------:R-:W-:-:S04]  /*08f0*/  FFMA R13, R3, R18, RZ ;  /* 0x00000012030d7223 */ /* 0x000fc800000000ff */
[----:B------:R-:W-:Y:S01]  /*0900*/  FFMA R11, -R2, R13, R3 ;  /* 0x0000000d020b7223 */ /* 0x000fe20000000103 */
[----:B------:R-:W-:-:S03]  /*0910*/  FSEL R14, R12, -INF , P3 ;  /* 0xff8000000c0e7808 */ /* 0x000fc60001800000 */
[----:B------:R-:W-:Y:S01]  /*0920*/  FFMA R11, R18, R11, R13 ;  /* 0x0000000b120b7223 */ /* 0x000fe2000000000d */
[----:B-1----:R-:W-:Y:S06]  /*0930*/  @!P1 BRA `(.L_x_12) ;  /* 0x0000000000109947 */ /* 0x002fec0003800000 */
[----:B------:R-:W-:Y:S02]  /*0940*/  MOV R12, R2 ;  /* 0x00000002000c7202 */ /* 0x000fe40000000f00 */
[----:B------:R-:W-:-:S07]  /*0950*/  MOV R15, 0x970 ;  /* 0x00000970000f7802 */ /* 0x000fce0000000f00 */
[----:B------:R-:W-:Y:S05]  /*0960*/  CALL.REL.NOINC `($__internal_1_$__cuda_sm3x_div_rn_noftz_f32_slowpath) ;  /* 0x0000004c00a07944 */ /* 0x000fea0003c00000 */
[----:B------:R-:W-:-:S07]  /*0970*/  IMAD.MOV.U32 R11, RZ, RZ, R3 ;  /* 0x000000ffff0b7224 */ /* 0x000fce00078e0003 */
.L_x_12:
[----:B------:R-:W-:Y:S05]  /*0980*/  BSYNC.RECONVERGENT B4 ;  /* 0x0000000000047941 */ /* 0x000fea0003800200 */
.L_x_11:
[----:B------:R-:W-:Y:S02]  /*0990*/  IMAD.MOV.U32 R12, RZ, RZ, 0x3b33710b ;  /* 0x3b33710bff0c7424 */ /* 0x000fe400078e00ff */
[----:B------:R-:W-:Y:S01]  /*09a0*/  FMUL R3, R11, R11 ;  /* 0x0000000b0b037220 */ /* 0x000fe20000400000 */
[----:B------:R-:W-:Y:S01]  /*09b0*/  HFMA2 R13, -RZ, RZ, 1.857421875, -1409 ;  /* 0x3f6ee581ff0d7431 */ /* 0x000fe200000001ff */
[----:B------:R-:W-:Y:S02]  /*09c0*/  ISETP.GE.AND P0, PT, R9, RZ, PT ;  /* 0x000000ff0900720c */ /* 0x000fe40003f06270 */
[----:B------:R-:W-:Y:S01]  /*09d0*/  FFMA R12, R3, R12, -0.015681877732276916504 ;  /* 0xbc807748030c7423 */ /* 0x000fe2000000000c */
[----:B------:R-:W-:Y:S02]  /*09e0*/  FSETP.NEU.AND P3, PT, |R9|, |R8|, PT ;  /* 0x400000080900720b */ /* 0x000fe40003f6d200 */
[----:B------:R-:W-:Y:S01]  /*09f0*/  FSETP.NEU.AND P1, PT, R2, RZ, PT ;  /* 0x000000ff0200720b */ /* 0x000fe20003f2d000 */
[----:B------:R-:W-:Y:S01]  /*0a00*/  FFMA R12, R3, R12, 0.042200751602649688721 ;  /* 0x3d2cdab2030c7423 */ /* 0x000fe2000000000c */
[----:B------:R-:W-:-:S03]  /*0a10*/  IMAD.MOV.U32 R2, RZ, RZ, 0x4016cbe4 ;  /* 0x4016cbe4ff027424 */ /* 0x000fc600078e00ff */
[----:B------:R-:W-:-:S04]  /*0a20*/  FFMA R12, R3, R12, -0.074792981147766113281 ;  /* 0xbd992d10030c7423 */ /* 0x000fc8000000000c */
[----:B------:R-:W-:-:S04]  /*0a30*/  FFMA R12, R3, R12, 0.10640415549278259277 ;  /* 0x3dd9ea6c030c7423 */ /* 0x000fc8000000000c */
[----:B------:R-:W-:-:S04]  /*0a40*/  FFMA R12, R3, R12, -0.14207722246646881104 ;  /* 0xbe117cb1030c7423 */ /* 0x000fc8000000000c */
[----:B------:R-:W-:-:S04]  /*0a50*/  FFMA R12, R3, R12, 0.19993925094604492188 ;  /* 0x3e4cbce0030c7423 */ /* 0x000fc8000000000c */
[----:B------:R-:W-:-:S04]  /*0a60*/  FFMA R12, R3, R12, -0.33333197236061096191 ;  /* 0xbeaaaa7d030c7423 */ /* 0x000fc8000000000c */
[----:B------:R-:W-:-:S04]  /*0a70*/  FMUL R12, R3, R12 ;  /* 0x0000000c030c7220 */ /* 0x000fc80000400000 */
[----:B------:R-:W-:Y:S01]  /*0a80*/  FFMA R12, R12, R11, R11 ;  /* 0x0000000b0c0c7223 */ /* 0x000fe2000000000b */
[----:B------:R-:W-:-:S03]  /*0a90*/  FSEL R11, R13, 1.8663789033889770508, P2 ;  /* 0x3feee5810d0b7808 */ /* 0x000fc60001000000 */
[----:B------:R-:W-:-:S05]  /*0aa0*/  FFMA R3, R13, 1.6832555532455444336, -R12 ;  /* 0x3fd774eb0d037823 */ /* 0x000fca000000080c */
[-C--:B------:R-:W-:Y:S02]  /*0ab0*/  FSEL R3, R3, R12.reuse, P2 ;  /* 0x0000000c03037208 */ /* 0x080fe40001000000 */
[----:B------:R-:W-:-:S05]  /*0ac0*/  FSEL R12, R12, -R12, P2 ;  /* 0x8000000c0c0c7208 */ /* 0x000fca0001000000 */
[----:B------:R-:W-:Y:S01]  /*0ad0*/  @!P0 FFMA R3, R11, 1.6832555532455444336, R12 ;  /* 0x3fd774eb0b038823 */ /* 0x000fe2000000000c */
[----:B------:R-:W-:Y:S01]  /*0ae0*/  @!P3 FSEL R3, R2, 0.78539818525314331055, !P0 ;  /* 0x3f490fdb0203b808 */ /* 0x000fe20004000000 */
[----:B------:R-:W-:Y:S01]  /*0af0*/  FADD R2, |R9|, |R8| ;  /* 0x4000000809027221 */ /* 0x000fe20000000200 */
[----:B------:R-:W-:-:S04]  /*0b00*/  @!P1 FSEL R3, RZ, 3.1415927410125732422, P0 ;  /* 0x40490fdbff039808 */ /* 0x000fc80000000000 */
[----:B------:R-:W-:Y:S02]  /*0b10*/  FSETP.NAN.AND P0, PT, R2, R2, PT ;  /* 0x000000020200720b */ /* 0x000fe40003f08000 */
[----:B------:R-:W-:-:S04]  /*0b20*/  LOP3.LUT R3, R3, 0x80000000, R8, 0xb8, !PT ;  /* 0x8000000003037812 */ /* 0x000fc800078eb808 */
[----:B------:R-:W-:Y:S01]  /*0b30*/  FSEL R2, R2, R3, P0 ;  /* 0x0000000302027208 */ /* 0x000fe20000000000 */
[----:B------:R-:W-:Y:S06]  /*0b40*/  BRA `(.L_x_13) ;  /* 0x0000002400c07947 */ /* 0x000fec0003800000 */
.L_x_10:
[----:B------:R-:W-:-:S04]  /*0b50*/  FSETP.GEU.AND P3, PT, |R9|, |R8|, PT ;  /* 0x400000080900720b */ /* 0x000fc80003f6e200 */
[----:B------:R-:W-:Y:S02]  /*0b60*/  FSEL R2, |R9|, |R8|, !P3 ;  /* 0x4000000809027208 */ /* 0x000fe40005800200 */
[----:B------:R-:W-:Y:S02]  /*0b70*/  FSEL R11, |R8|, |R9|, !P3 ;  /* 0x40000009080b7208 */ /* 0x000fe40005800200 */
[----:B------:R-:W-:-:S13]  /*0b80*/  FSETP.GT.AND P0, PT, R2, 9.99999979021476795361e+33, PT ;  /* 0x77f684df0200780b */ /* 0x000fda0003f04000 */
[----:B------:R-:W-:Y:S05]  /*0b90*/  @!P0 BRA `(.L_x_14) ;  /* 0x0000000800088947 */ /* 0x000fea0003800000 */
[----:B------:R-:W-:Y:S01]  /*0ba0*/  MOV R3, 0x3ebc5ab2 ;  /* 0x3ebc5ab200037802 */ /* 0x000fe20000000f00 */
[----:B------:R-:W-:Y:S01]  /*0bb0*/  IMAD.MOV.U32 R12, RZ, RZ, 0x402df854 ;  /* 0x402df854ff0c7424 */ /* 0x000fe200078e00ff */
[----:B------:R-:W0:Y:S01]  /*0bc0*/  FCHK P0, R9, 2.7182817459106445312 ;  /* 0x402df85409007902 */ /* 0x000e220000000000 */
[----:B------:R-:W-:Y:S02]  /*0bd0*/  BSSY.RECONVERGENT B4, `(.L_x_15) ;  /* 0x000000c000047945 */ /* 0x000fe40003800200 */
[----:B------:R-:W-:-:S04]  /*0be0*/  FFMA R12, R3, -R12, 1 ;  /* 0x3f800000030c7423 */ /* 0x000fc8000000080c */
[----:B------:R-:W-:-:S04]  /*0bf0*/  FFMA R12, R12, R3, 0.36787945032119750977 ;  /* 0x3ebc5ab20c0c7423 */ /* 0x000fc80000000003 */
[----:B------:R-:W-:-:S04]  /*0c00*/  FFMA R14, R12, R9, RZ ;  /* 0x000000090c0e7223 */ /* 0x000fc800000000ff */
[----:B------:R-:W-:-:S04]  /*0c10*/  FFMA R3, R14, -2.7182817459106445312, R9 ;  /* 0xc02df8540e037823 */ /* 0x000fc80000000009 */
[----:B------:R-:W-:Y:S01]  /*0c20*/  FFMA R14, R12, R3, R14 ;  /* 0x000000030c0e7223 */ /* 0x000fe2000000000e */
[----:B0-----:R-:W-:Y:S06]  /*0c30*/  @!P0 BRA `(.L_x_16) ;  /* 0x0000000000148947 */ /* 0x001fec0003800000 */
[----:B------:R-:W-:Y:S01]  /*0c40*/  MOV R3, R9 ;  /* 0x0000000900037202 */ /* 0x000fe20000000f00 */
[----:B------:R-:W-:Y:S01]  /*0c50*/  IMAD.MOV.U32 R12, RZ, RZ, 0x402df854 ;  /* 0x402df854ff0c7424 */ /* 0x000fe200078e00ff */
[----:B------:R-:W-:-:S07]  /*0c60*/  MOV R15, 0xc80 ;  /* 0x00000c80000f7802 */ /* 0x000fce0000000f00 */
[----:B------:R-:W-:Y:S05]  /*0c70*/  CALL.REL.NOINC `($__internal_1_$__cuda_sm3x_div_rn_noftz_f32_slowpath) ;  /* 0x0000004800dc7944 */ /* 0x000fea0003c00000 */
[----:B------:R-:W-:-:S07]  /*0c80*/  MOV R14, R3 ;  /* 0x00000003000e7202 */ /* 0x000fce0000000f00 */
.L_x_16:
[----:B------:R-:W-:Y:S05]  /*0c90*/  BSYNC.RECONVERGENT B4 ;  /* 0x0000000000047941 */ /* 0x000fea0003800200 */
.L_x_15:
[----:B------:R-:W-:Y:S02]  /*0ca0*/  HFMA2 R12, -RZ, RZ, 2.087890625, -35456 ;  /* 0x402df854ff0c7431 */ /* 0x000fe400000001ff */
        /* <DEDUP_REMOVED lines=9> */
[----:B------:R-:W-:Y:S01]  /*0d40*/  IMAD.MOV.U32 R3, RZ, RZ, R8 ;  /* 0x000000ffff037224 */ /* 0x000fe200078e0008 */
[----:B------:R-:W-:Y:S02]  /*0d50*/  MOV R12, 0x402df854 ;  /* 0x402df854000c7802 */ /* 0x000fe40000000f00 */
[----:B------:R-:W-:-:S07]  /*0d60*/  MOV R15, 0xd80 ;  /* 0x00000d80000f7802 */ /* 0x000fce0000000f00 */
[----:B------:R-:W-:Y:S05]  /*0d70*/  CALL.REL.NOINC `($__internal_1_$__cuda_sm3x_div_rn_noftz_f32_slowpath) ;  /* 0x00000048009c7944 */ /* 0x000fea0003c00000 */
.L_x_18:
[----:B------:R-:W-:Y:S05]  /*0d80*/  BSYNC.RECONVERGENT B4 ;  /* 0x0000000000047941 */ /* 0x000fea0003800200 */
.L_x_17:
        /* <DEDUP_REMOVED lines=11> */
[----:B------:R-:W-:Y:S01]  /*0e40*/  VIADD R3, R12, 0xf3000000 ;  /* 0xf30000000c037836 */ /* 0x000fe20000000000 */
[----:B------:R0:W1:Y:S04]  /*0e50*/  MUFU.RSQ R13, R12 ;  /* 0x0000000c000d7308 */ /* 0x0000680000001400 */
[----:B------:R-:W-:-:S13]  /*0e60*/  ISETP.GT.U32.AND P0, PT, R3, 0x727fffff, PT ;  /* 0x727fffff0300780c */ /* 0x000fda0003f04070 */
[----:B01----:R-:W-:Y:S05]  /*0e70*/  @!P0 BRA `(.L_x_20) ;  /* 0x0000000000108947 */ /* 0x003fea0003800000 */
[----:B------:R-:W-:Y:S02]  /*0e80*/  MOV R3, R12 ;  /* 0x0000000c00037202 */ /* 0x000fe40000000f00 */
[----:B------:R-:W-:-:S07]  /*0e90*/  MOV R12, 0xeb0 ;  /* 0x00000eb0000c7802 */ /* 0x000fce0000000f00 */
[----:B------:R-:W-:Y:S05]  /*0ea0*/  CALL.REL.NOINC `($__internal_0_$__cuda_sm20_sqrt_rn_f32_slowpath) ;  /* 0x0000004400f87944 */ /* 0x000fea0003c00000 */
[----:B------:R-:W-:Y:S05]  /*0eb0*/  BRA `(.L_x_21) ;  /* 0x0000000000107947 */ /* 0x000fea0003800000 */
.L_x_20:
[----:B------:R-:W-:Y:S01]  /*0ec0*/  FMUL.FTZ R3, R12, R13 ;  /* 0x0000000d0c037220 */ /* 0x000fe20000410000 */
[----:B------:R-:W-:-:S03]  /*0ed0*/  FMUL.FTZ R13, R13, 0.5 ;  /* 0x3f0000000d0d7820 */ /* 0x000fc60000410000 */
[----:B------:R-:W-:-:S04]  /*0ee0*/  FFMA R12, -R3, R3, R12 ;  /* 0x00000003030c7223 */ /* 0x000fc8000000010c */
[----:B------:R-:W-:-:S07]  /*0ef0*/  FFMA R3, R12, R13, R3 ;  /* 0x0000000d0c037223 */ /* 0x000fce0000000003 */
.L_x_21:
[----:B------:R-:W-:Y:S05]  /*0f00*/  BSYNC.RECONVERGENT B1 ;  /* 0x0000000000017941 */ /* 0x000fea0003800200 */
.L_x_19:
[C---:B------:R-:W-:Y:S01]  /*0f10*/  FSETP.NEU.AND P0, PT, R15.reuse, RZ, PT ;  /* 0x000000ff0f00720b */ /* 0x040fe20003f0d000 */
[----:B------:R-:W-:Y:S01]  /*0f20*/  IMAD.MOV.U32 R12, RZ, RZ, 0x3e055027 ;  /* 0x3e055027ff0c7424 */ /* 0x000fe200078e00ff */
[----:B------:R-:W-:Y:S01]  /*0f30*/  LOP3.LUT R18, R18, 0x800000, RZ, 0xfc, !PT ;  /* 0x0080000012127812 */ /* 0x000fe200078efcff */
[----:B------:R-:W0:Y:S01]  /*0f40*/  MUFU.RCP R20, R11 ;  /* 0x0000000b00147308 */ /* 0x000e220000001000 */
[----:B------:R-:W-:Y:S09]  /*0f50*/  BSSY.RECONVERGENT B4, `(.L_x_22) ;  /* 0x000002a000047945 */ /* 0x000ff20003800200 */
[----:B------:R-:W-:Y:S01]  /*0f60*/  @P0 FMUL R14, R18, R3 ;  /* 0x00000003120e0220 */ /* 0x000fe20000400000 */
[----:B------:R-:W-:-:S04]  /*0f70*/  FSETP.NEU.AND P0, PT, R15, +INF , PT ;  /* 0x7f8000000f00780b */ /* 0x000fc80003f0d000 */
[----:B------:R-:W-:Y:S01]  /*0f80*/  FSEL R14, R14, +INF , P0 ;  /* 0x7f8000000e0e7808 */ /* 0x000fe20000000000 */
[----:B0-----:R-:W-:-:S03]  /*0f90*/  FFMA R15, -R11, R20, 1 ;  /* 0x3f8000000b0f7423 */ /* 0x001fc60000000114 */
[----:B------:R-:W-:Y:S01]  /*0fa0*/  FSETP.GEU.AND P0, PT, R14, 1.175494350822287508e-38, PT ;  /* 0x008000000e00780b */ /* 0x000fe20003f0e000 */
[----:B------:R-:W-:-:S12]  /*0fb0*/  FFMA R15, R20, R15, R20 ;  /* 0x0000000f140f7223 */ /* 0x000fd80000000014 */
[----:B------:R-:W-:-:S04]  /*0fc0*/  @!P0 FMUL R14, R14, 8388608 ;  /* 0x4b0000000e0e8820 */ /* 0x000fc80000400000 */
[C---:B------:R-:W-:Y:S01]  /*0fd0*/  VIADD R3, R14.reuse, 0xc0d55555 ;  /* 0xc0d555550e037836 */ /* 0x040fe20000000000 */
[----:B------:R-:W-:-:S04]  /*0fe0*/  FSETP.NEU.AND P1, PT, R14, RZ, PT ;  /* 0x000000ff0e00720b */ /* 0x000fc80003f2d000 */
[----:B------:R-:W-:-:S04]  /*0ff0*/  LOP3.LUT R13, R3, 0xff800000, RZ, 0xc0, !PT ;  /* 0xff800000030d7812 */ /* 0x000fc800078ec0ff */
[-C--:B------:R-:W-:Y:S02]  /*1000*/  IADD3 R3, PT, PT, R14, -R13.reuse, RZ ;  /* 0x8000000d0e037210 */ /* 0x080fe40007ffe0ff */
[----:B------:R-:W-:-:S03]  /*1010*/  I2FP.F32.S32 R13, R13 ;  /* 0x0000000d000d7245 */ /* 0x000fc60000201400 */
[----:B------:R-:W-:-:S04]  /*1020*/  FADD R3, R3, -1 ;  /* 0xbf80000003037421 */ /* 0x000fc80000000000 */
[----:B------:R-:W-:-:S04]  /*1030*/  FFMA R12, R3, -R12, 0.14084610342979431152 ;  /* 0x3e1039f6030c7423 */ /* 0x000fc8000000080c */
[----:B------:R-:W-:-:S04]  /*1040*/  FFMA R12, R3, R12, -0.12148627638816833496 ;  /* 0xbdf8cdcc030c7423 */ /* 0x000fc8000000000c */
[----:B------:R-:W-:-:S04]  /*1050*/  FFMA R12, R3, R12, 0.13980610668659210205 ;  /* 0x3e0f2955030c7423 */ /* 0x000fc8000000000c */
[----:B------:R-:W-:-:S04]  /*1060*/  FFMA R12, R3, R12, -0.16684235632419586182 ;  /* 0xbe2ad8b9030c7423 */ /* 0x000fc8000000000c */
[----:B------:R-:W-:-:S04]  /*1070*/  FFMA R12, R3, R12, 0.20012299716472625732 ;  /* 0x3e4ced0b030c7423 */ /* 0x000fc8000000000c */
[----:B------:R-:W-:-:S04]  /*1080*/  FFMA R12, R3, R12, -0.24999669194221496582 ;  /* 0xbe7fff22030c7423 */ /* 0x000fc8000000000c */
[----:B------:R-:W-:-:S04]  /*1090*/  FFMA R12, R3, R12, 0.33333182334899902344 ;  /* 0x3eaaaa78030c7423 */ /* 0x000fc8000000000c */
[C---:B------:R-:W-:Y:S01]  /*10a0*/  FFMA R18, R3.reuse, R12, -0.5 ;  /* 0xbf00000003127423 */ /* 0x040fe2000000000c */
[----:B------:R-:W-:Y:S02]  /*10b0*/  FSEL R12, RZ, -23, P0 ;  /* 0xc1b80000ff0c7808 */ /* 0x000fe40000000000 */
[----:B------:R-:W-:Y:S01]  /*10c0*/  ISETP.GT.U32.AND P0, PT, R14, 0x7f7fffff, PT ;  /* 0x7f7fffff0e00780c */ /* 0x000fe20003f04070 */
[----:B------:R-:W-:Y:S02]  /*10d0*/  FMUL R18, R3, R18 ;  /* 0x0000001203127220 */ /* 0x000fe40000400000 */
[----:B------:R-:W-:Y:S01]  /*10e0*/  FFMA R12, R13, 1.1920928955078125e-07, R12 ;  /* 0x340000000d0c7823 */ /* 0x000fe2000000000c */
[----:B------:R-:W-:Y:S01]  /*10f0*/  MOV R13, 0x7f800000 ;  /* 0x7f800000000d7802 */ /* 0x000fe20000000f00 */
[----:B------:R-:W-:-:S04]  /*1100*/  FFMA R3, R3, R18, R3 ;  /* 0x0000001203037223 */ /* 0x000fc80000000003 */
[----:B------:R-:W-:Y:S01]  /*1110*/  FFMA R3, R12, 0.69314718246459960938, R3 ;  /* 0x3f3172180c037823 */ /* 0x000fe20000000003 */
[----:B------:R-:W-:-:S03]  /*1120*/  FFMA R12, R2, R15, RZ ;  /* 0x0000000f020c7223 */ /* 0x000fc600000000ff */
[----:B------:R-:W-:Y:S01]  /*1130*/  @P0 FFMA R3, R14, R13, +INF ;  /* 0x7f8000000e030423 */ /* 0x000fe2000000000d */
[----:B------:R-:W0:Y:S01]  /*1140*/  FCHK P0, R2, R11 ;  /* 0x0000000b02007302 */ /* 0x000e220000000000 */
[----:B------:R-:W-:Y:S02]  /*1150*/  FFMA R13, -R11, R12, R2 ;  /* 0x0000000c0b0d7223 */ /* 0x000fe40000000102 */
[----:B------:R-:W-:Y:S02]  /*1160*/  FADD R3, R3, 1 ;  /* 0x3f80000003037421 */ /* 0x000fe40000000000 */
[----:B------:R-:W-:-:S03]  /*1170*/  FFMA R12, R15, R13, R12 ;  /* 0x0000000d0f0c7223 */ /* 0x000fc6000000000c */
[----:B------:R-:W-:Y:S01]  /*1180*/  FSEL R14, R3, -INF , P1 ;  /* 0xff800000030e7808 */ /* 0x000fe20000800000 */
[----:B0-----:R-:W-:Y:S06]  /*1190*/  @!P0 BRA `(.L_x_23) ;  /* 0x0000000000148947 */ /* 0x001fec0003800000 */
[----:B------:R-:W-:Y:S01]  /*11a0*/  IMAD.MOV.U32 R3, RZ, RZ, R2 ;  /* 0x000000ffff037224 */ /* 0x000fe200078e0002 */
[----:B------:R-:W-:Y:S02]  /*11b0*/  MOV R12, R11 ;  /* 0x0000000b000c7202 */ /* 0x000fe40000000f00 */
[----:B------:R-:W-:-:S07]  /*11c0*/  MOV R15, 0x11e0 ;  /* 0x000011e0000f7802 */ /* 0x000fce0000000f00 */
[----:B------:R-:W-:Y:S05]  /*11d0*/  CALL.REL.NOINC `($__internal_1_$__cuda_sm3x_div_rn_noftz_f32_slowpath) ;  /* 0x0000004400847944 */ /* 0x000fea0003c00000 */
[----:B------:R-:W-:-:S07]  /*11e0*/  IMAD.MOV.U32 R12, RZ, RZ, R3 ;  /* 0x000000ffff0c7224 */ /* 0x000fce00078e0003 */
.L_x_23:
[----:B------:R-:W-:Y:S05]  /*11f0*/  BSYNC.RECONVERGENT B4 ;  /* 0x0000000000047941 */ /* 0x000fea0003800200 */
.L_x_22:
[----:B------:R-:W-:Y:S02]  /*1200*/  HFMA2 R3, -RZ, RZ, 0.89990234375, 10328 ;  /* 0x3b33710bff037431 */ /* 0x000fe400000001ff */
[----:B------:R-:W-:Y:S01]  /*1210*/  FMUL R2, R12, R12 ;  /* 0x0000000c0c027220 */ /* 0x000fe20000400000 */
[----:B------:R-:W-:Y:S01]  /*1220*/  IMAD.MOV.U32 R18, RZ, RZ, 0x3f6ee581 ;  /* 0x3f6ee581ff127424 */ /* 0x000fe200078e00ff */
[C---:B------:R-:W-:Y:S02]  /*1230*/  ISETP.GE.AND P1, PT, R9.reuse, RZ, PT ;  /* 0x000000ff0900720c */ /* 0x040fe40003f26270 */
[----:B------:R-:W-:Y:S02]  /*1240*/  FSETP.NEU.AND P2, PT, |R9|, |R8|, PT ;  /* 0x400000080900720b */ /* 0x000fe40003f4d200 */
[----:B------:R-:W-:Y:S01]  /*1250*/  FSETP.NEU.AND P0, PT, R11, RZ, PT ;  /* 0x000000ff0b00720b */ /* 0x000fe20003f0d000 */
[----:B------:R-:W-:-:S04]  /*1260*/  FFMA R3, R2, R3, -0.015681877732276916504 ;  /* 0xbc80774802037423 */ /* 0x000fc80000000003 */
[----:B------:R-:W-:-:S04]  /*1270*/  FFMA R3, R2, R3, 0.042200751602649688721 ;  /* 0x3d2cdab202037423 */ /* 0x000fc80000000003 */
[----:B------:R-:W-:-:S04]  /*1280*/  FFMA R3, R2, R3, -0.074792981147766113281 ;  /* 0xbd992d1002037423 */ /* 0x000fc80000000003 */
[----:B------:R-:W-:-:S04]  /*1290*/  FFMA R3, R2, R3, 0.10640415549278259277 ;  /* 0x3dd9ea6c02037423 */ /* 0x000fc80000000003 */
[----:B------:R-:W-:-:S04]  /*12a0*/  FFMA R3, R2, R3, -0.14207722246646881104 ;  /* 0xbe117cb102037423 */ /* 0x000fc80000000003 */
[----:B------:R-:W-:-:S04]  /*12b0*/  FFMA R3, R2, R3, 0.19993925094604492188 ;  /* 0x3e4cbce002037423 */ /* 0x000fc80000000003 */
[----:B------:R-:W-:-:S04]  /*12c0*/  FFMA R3, R2, R3, -0.33333197236061096191 ;  /* 0xbeaaaa7d02037423 */ /* 0x000fc80000000003 */
[----:B------:R-:W-:-:S04]  /*12d0*/  FMUL R3, R2, R3 ;  /* 0x0000000302037220 */ /* 0x000fc80000400000 */
[----:B------:R-:W-:Y:S01]  /*12e0*/  FFMA R3, R3, R12, R12 ;  /* 0x0000000c03037223 */ /* 0x000fe2000000000c */
[----:B------:R-:W-:-:S03]  /*12f0*/  FSEL R12, R18, 1.8663789033889770508, !P3 ;  /* 0x3feee581120c7808 */ /* 0x000fc60005800000 */
[----:B------:R-:W-:-:S05]  /*1300*/  FFMA R2, R18, 1.6832555532455444336, -R3 ;  /* 0x3fd774eb12027823 */ /* 0x000fca0000000803 */
[-C--:B------:R-:W-:Y:S02]  /*1310*/  FSEL R13, R2, R3.reuse, !P3 ;  /* 0x00000003020d7208 */ /* 0x080fe40005800000 */
[----:B------:R-:W-:Y:S02]  /*1320*/  FSEL R3, R3, -R3, !P3 ;  /* 0x8000000303037208 */ /* 0x000fe40005800000 */
[----:B------:R-:W-:-:S03]  /*1330*/  MOV R2, 0x4016cbe4 ;  /* 0x4016cbe400027802 */ /* 0x000fc60000000f00 */
        /* <DEDUP_REMOVED lines=8> */
.L_x_14:
[----:B------:R-:W-:-:S13]  /*13c0*/  FSETP.NEU.AND P0, PT, R11, 1, PT ;  /* 0x3f8000000b00780b */ /* 0x000fda0003f0d000 */
[----:B------:R-:W-:Y:S05]  /*13d0*/  @P0 BRA `(.L_x_24) ;  /* 0x0000000400cc0947 */ /* 0x000fea0003800000 */
[----:B------:R-:W-:-:S13]  /*13e0*/  FSETP.GEU.AND P0, PT, R2, 9.999999682655225389e-20, PT ;  /* 0x1fec1e4a0200780b */ /* 0x000fda0003f0e000 */
[----:B------:R-:W-:Y:S05]  /*13f0*/  @P0 BRA `(.L_x_25) ;  /* 0x0000000000ac0947 */ /* 0x000fea0003800000 */
[----:B------:R-:W-:Y:S01]  /*1400*/  IMAD.MOV.U32 R12, RZ, RZ, 0x3f800000 ;  /* 0x3f800000ff0c7424 */ /* 0x000fe200078e00ff */
[----:B------:R-:W0:Y:S01]  /*1410*/  FCHK P0, R2, 1 ;  /* 0x3f80000002007902 */ /* 0x000e220000000000 */
[----:B------:R-:W-:Y:S02]  /*1420*/  BSSY.RECONVERGENT B4, `(.L_x_26) ;  /* 0x000000e000047945 */ /* 0x000fe40003800200 */
[----:B------:R-:W-:-:S04]  /*1430*/  FFMA R3, R12, -1, R12 ;  /* 0xbf8000000c037823 */ /* 0x000fc8000000000c */
[----:B------:R-:W-:Y:S01]  /*1440*/  FFMA R11, R3, R12, 1 ;  /* 0x3f800000030b7423 */ /* 0x000fe2000000000c */
[----:B------:R-:W-:-:S03]  /*1450*/  FMUL R3, R2, 0.5 ;  /* 0x3f00000002037820 */ /* 0x000fc60000400000 */
[C---:B------:R-:W-:Y:S01]  /*1460*/  FFMA R12, R2.reuse, R11, RZ ;  /* 0x0000000b020c7223 */ /* 0x040fe200000000ff */
[----:B------:R-:W-:-:S03]  /*1470*/  FMUL R14, R2, R3 ;  /* 0x00000003020e7220 */ /* 0x000fc60000400000 */
[----:B------:R-:W-:-:S04]  /*1480*/  FFMA R13, R12, -1, R2 ;  /* 0xbf8000000c0d7823 */ /* 0x000fc80000000002 */
[----:B------:R-:W-:Y:S01]  /*1490*/  FFMA R11, R11, R13, R12 ;  /* 0x0000000d0b0b7223 */ /* 0x000fe2000000000c */
[----:B0-----:R-:W-:Y:S06]  /*14a0*/  @!P0 BRA `(.L_x_27) ;  /* 0x0000000000148947 */ /* 0x001fec0003800000 */
[----:B------:R-:W-:Y:S01]  /*14b0*/  MOV R3, R2 ;  /* 0x0000000200037202 */ /* 0x000fe20000000f00 */
[----:B------:R-:W-:Y:S01]  /*14c0*/  IMAD.MOV.U32 R12, RZ, RZ, 0x3f800000 ;  /* 0x3f800000ff0c7424 */ /* 0x000fe200078e00ff */
[----:B------:R-:W-:-:S07]  /*14d0*/  MOV R15, 0x14f0 ;  /* 0x000014f0000f7802 */ /* 0x000fce0000000f00 */
[----:B------:R-:W-:Y:S05]  /*14e0*/  CALL.REL.NOINC `($__internal_1_$__cuda_sm3x_div_rn_noftz_f32_slowpath) ;  /* 0x0000004000c07944 */ /* 0x000fea0003c00000 */
[----:B------:R-:W-:-:S07]  /*14f0*/  MOV R11, R3 ;  /* 0x00000003000b7202 */ /* 0x000fce0000000f00 */
.L_x_27:
[----:B------:R-:W-:Y:S05]  /*1500*/  BSYNC.RECONVERGENT B4 ;  /* 0x0000000000047941 */ /* 0x000fea0003800200 */
.L_x_26:
[----:B------:R-:W-:Y:S02]  /*1510*/  IMAD.MOV.U32 R3, RZ, RZ, 0x3b33710b ;  /* 0x3b33710bff037424 */ /* 0x000fe400078e00ff */
[----:B------:R-:W-:Y:S01]  /*1520*/  FMUL R2, R11, R11 ;  /* 0x0000000b0b027220 */ /* 0x000fe20000400000 */
[----:B------:R-:W-:Y:S01]  /*1530*/  HFMA2 R13, -RZ, RZ, 1.857421875, -1409 ;  /* 0x3f6ee581ff0d7431 */ /* 0x000fe200000001ff */
[C---:B------:R-:W-:Y:S02]  /*1540*/  ISETP.GE.AND P0, PT, R9.reuse, RZ, PT ;  /* 0x000000ff0900720c */ /* 0x040fe40003f06270 */
[----:B------:R-:W-:Y:S01]  /*1550*/  FFMA R3, R2, R3, -0.015681877732276916504 ;  /* 0xbc80774802037423 */ /* 0x000fe20000000003 */
[----:B------:R-:W-:-:S03]  /*1560*/  FSETP.NEU.AND P1, PT, |R9|, |R8|, PT ;  /* 0x400000080900720b */ /* 0x000fc60003f2d200 */
        /* <DEDUP_REMOVED lines=11> */
[----:B------:R-:W-:-:S05]  /*1620*/  FSEL R2, R2, -R2, !P3 ;  /* 0x8000000202027208 */ /* 0x000fca0005800000 */
[----:B------:R-:W-:Y:S01]  /*1630*/  @!P0 FFMA R3, R11, 1.6832555532455444336, R2 ;  /* 0x3fd774eb0b038823 */ /* 0x000fe20000000002 */
[----:B------:R-:W-:Y:S02]  /*1640*/  IMAD.MOV.U32 R11, RZ, RZ, 0x4016cbe4 ;  /* 0x4016cbe4ff0b7424 */ /* 0x000fe400078e00ff */
[----:B------:R-:W-:-:S03]  /*1650*/  FADD R2, |R9|, |R8| ;  /* 0x4000000809027221 */ /* 0x000fc60000000200 */
[----:B------:R-:W-:Y:S02]  /*1660*/  @!P1 FSEL R3, R11, 0.78539818525314331055, !P0 ;  /* 0x3f490fdb0b039808 */ /* 0x000fe40004000000 */
[----:B------:R-:W-:Y:S02]  /*1670*/  FSETP.NAN.AND P0, PT, R2, R2, PT ;  /* 0x000000020200720b */ /* 0x000fe40003f08000 */
[----:B------:R-:W-:-:S04]  /*1680*/  LOP3.LUT R3, R3, 0x80000000, R8, 0xb8, !PT ;  /* 0x8000000003037812 */ /* 0x000fc800078eb808 */
[----:B------:R-:W-:Y:S01]  /*1690*/  FSEL R2, R2, R3, P0 ;  /* 0x0000000302027208 */ /* 0x000fe20000000000 */
[----:B------:R-:W-:Y:S06]  /*16a0*/  BRA `(.L_x_13) ;  /* 0x0000001800e87947 */ /* 0x000fec0003800000 */
.L_x_25:
[----:B------:R-:W-:Y:S01]  /*16b0*/  FMUL R3, R2, R2 ;  /* 0x0000000202037220 */ /* 0x000fe20000400000 */
[----:B------:R-:W-:Y:S01]  /*16c0*/  IMAD.MOV.U32 R18, RZ, RZ, 0x3d39bf78 ;  /* 0x3d39bf78ff127424 */ /* 0x000fe200078e00ff */
[----:B------:R-:W0:Y:S01]  /*16d0*/  FCHK P2, R2, 1 ;  /* 0x3f80000002007902 */ /* 0x000e220000040000 */
[----:B------:R-:W-:Y:S01]  /*16e0*/  BSSY.RECONVERGENT B4, `(.L_x_28) ;  /* 0x0000028000047945 */ /* 0x000fe20003800200 */
[C---:B------:R-:W-:Y:S01]  /*16f0*/  FADD.RZ R11, R3.reuse, 1 ;  /* 0x3f800000030b7421 */ /* 0x040fe2000000c000 */
[----:B------:R-:W-:-:S04]  /*1700*/  ISETP.GE.U32.AND P0, PT, R3, 0x7f800000, PT ;  /* 0x7f8000000300780c */ /* 0x000fc80003f06070 */
[----:B------:R-:W-:Y:S02]  /*1710*/  IADD3 R11, PT, PT, R11, -0x3f400000, RZ ;  /* 0xc0c000000b0b7810 */ /* 0x000fe40007ffe0ff */
[----:B------:R-:W-:Y:S02]  /*1720*/  ISETP.GT.AND P1, PT, R3, -0x40800000, P0 ;  /* 0xbf8000000300780c */ /* 0x000fe40000724270 */
[----:B------:R-:W-:Y:S01]  /*1730*/  LOP3.LUT R12, R11, 0xff800000, RZ, 0xc0, !PT ;  /* 0xff8000000b0c7812 */ /* 0x000fe200078ec0ff */
[----:B------:R-:W-:-:S03]  /*1740*/  IMAD.MOV.U32 R11, RZ, RZ, 0x3f800000 ;  /* 0x3f800000ff0b7424 */ /* 0x000fc600078e00ff */
[----:B------:R-:W-:Y:S02]  /*1750*/  IADD3 R14, PT, PT, -R12, 0x40800000, RZ ;  /* 0x408000000c0e7810 */ /* 0x000fe40007ffe1ff */
[-C--:B------:R-:W-:Y:S02]  /*1760*/  IADD3 R13, PT, PT, R3, -R12.reuse, RZ ;  /* 0x8000000c030d7210 */ /* 0x080fe40007ffe0ff */
[----:B------:R-:W-:Y:S01]  /*1770*/  I2FP.F32.S32 R12, R12 ;  /* 0x0000000c000c7245 */ /* 0x000fe20000201400 */
[----:B------:R-:W-:-:S04]  /*1780*/  FFMA R14, R14, 0.25, -R11 ;  /* 0x3e8000000e0e7823 */ /* 0x000fc8000000080b */
[----:B------:R-:W-:Y:S01]  /*1790*/  FADD R13, R13, R14 ;  /* 0x0000000e0d0d7221 */ /* 0x000fe20000000000 */
[----:B------:R-:W-:-:S03]  /*17a0*/  FMUL R12, R12, 1.1920928955078125e-07 ;  /* 0x340000000c0c7820 */ /* 0x000fc60000400000 */
[----:B------:R-:W-:Y:S01]  /*17b0*/  FFMA R14, R13, -R18, 0.10546888411045074463 ;  /* 0x3dd800120d0e7423 */ /* 0x000fe20000000812 */
[----:B------:R-:W-:-:S03]  /*17c0*/  FFMA R18, R11, -R11, 1 ;  /* 0x3f8000000b127423 */ /* 0x000fc6000000080b */
[----:B------:R-:W-:Y:S01]  /*17d0*/  FFMA R14, R13, R14, -0.13229703903198242188 ;  /* 0xbe0778e00d0e7423 */ /* 0x000fe2000000000e */
[----:B------:R-:W-:-:S03]  /*17e0*/  FFMA R11, R18, R11, 1 ;  /* 0x3f800000120b7423 */ /* 0x000fc6000000000b */
[----:B------:R-:W-:-:S04]  /*17f0*/  FFMA R14, R13, R14, 0.14491446316242218018 ;  /* 0x3e1464750d0e7423 */ /* 0x000fc8000000000e */
[----:B------:R-:W-:-:S04]  /*1800*/  FFMA R14, R13, R14, -0.16641564667224884033 ;  /* 0xbe2a68dd0d0e7423 */ /* 0x000fc8000000000e */
[----:B------:R-:W-:-:S04]  /*1810*/  FFMA R14, R13, R14, 0.19988867640495300293 ;  /* 0x3e4caf9e0d0e7423 */ /* 0x000fc8000000000e */
[----:B------:R-:W-:-:S04]  /*1820*/  FFMA R14, R13, R14, -0.25000196695327758789 ;  /* 0xbe8000420d0e7423 */ /* 0x000fc8000000000e */
[----:B------:R-:W-:-:S04]  /*1830*/  FFMA R14, R13, R14, 0.33333510160446166992 ;  /* 0x3eaaaae60d0e7423 */ /* 0x000fc8000000000e */
[----:B------:R-:W-:-:S04]  /*1840*/  FFMA R14, R13, R14, -0.5 ;  /* 0xbf0000000d0e7423 */ /* 0x000fc8000000000e */
[----:B------:R-:W-:-:S04]  /*1850*/  FMUL R14, R13, R14 ;  /* 0x0000000e0d0e7220 */ /* 0x000fc80000400000 */
[----:B------:R-:W-:Y:S01]  /*1860*/  FFMA R13, R13, R14, R13 ;  /* 0x0000000e0d0d7223 */ /* 0x000fe2000000000d */
[----:B------:R-:W-:-:S03]  /*1870*/  @P0 MOV R14, 0x7f800000 ;  /* 0x7f800000000e0802 */ /* 0x000fc60000000f00 */
[----:B------:R-:W-:Y:S01]  /*1880*/  FFMA R12, R12, 0.69314718246459960938, R13 ;  /* 0x3f3172180c0c7823 */ /* 0x000fe2000000000d */
[----:B------:R-:W-:Y:S01]  /*1890*/  FFMA R13, R2, R11, RZ ;  /* 0x0000000b020d7223 */ /* 0x000fe200000000ff */
[C---:B------:R-:W-:Y:S01]  /*18a0*/  @P1 FFMA R12, R3.reuse, R14, +INF ;  /* 0x7f800000030c1423 */ /* 0x040fe2000000000e */
[----:B------:R-:W-:Y:S02]  /*18b0*/  @P0 FSETP.NEU.AND P1, PT, R3, RZ, PT ;  /* 0x000000ff0300020b */ /* 0x000fe40003f2d000 */
[----:B------:R-:W-:Y:S02]  /*18c0*/  FFMA R14, R13, -1, R2 ;  /* 0xbf8000000d0e7823 */ /* 0x000fe40000000002 */
[----:B------:R-:W-:Y:S02]  /*18d0*/  @P0 FSEL R12, R12, -RZ, P1 ;  /* 0x800000ff0c0c0208 */ /* 0x000fe40000800000 */
[----:B------:R-:W-:-:S03]  /*18e0*/  FFMA R11, R11, R14, R13 ;  /* 0x0000000e0b0b7223 */ /* 0x000fc6000000000d */
[----:B------:R-:W-:Y:S01]  /*18f0*/  FMUL R14, R12, 0.5 ;  /* 0x3f0000000c0e7820 */ /* 0x000fe20000400000 */
[----:B0-----:R-:W-:Y:S06]  /*1900*/  @!P2 BRA `(.L_x_29) ;  /* 0x000000000014a947 */ /* 0x001fec0003800000 */
[----:B------:R-:W-:Y:S02]  /*1910*/  HFMA2 R12, -RZ, RZ, 1.875, 0 ;  /* 0x3f800000ff0c7431 */ /* 0x000fe400000001ff */
[----:B------:R-:W-:Y:S01]  /*1920*/  IMAD.MOV.U32 R3, RZ, RZ, R2 ;  /* 0x000000ffff037224 */ /* 0x000fe200078e0002 */
[----:B------:R-:W-:-:S07]  /*1930*/  MOV R15, 0x1950 ;  /* 0x00001950000f7802 */ /* 0x000fce0000000f00 */
[----:B------:R-:W-:Y:S05]  /*1940*/  CALL.REL.NOINC `($__internal_1_$__cuda_sm3x_div_rn_noftz_f32_slowpath) ;  /* 0x0000003c00a87944 */ /* 0x000fea0003c00000 */
[----:B------:R-:W-:-:S07]  /*1950*/  IMAD.MOV.U32 R11, RZ, RZ, R3 ;  /* 0x000000ffff0b7224 */ /* 0x000fce00078e0003 */
.L_x_29:
[----:B------:R-:W-:Y:S05]  /*1960*/  BSYNC.RECONVERGENT B4 ;  /* 0x0000000000047941 */ /* 0x000fea0003800200 */
.L_x_28:
[----:B------:R-:W-:Y:S01]  /*1970*/  MOV R3, 0x3b33710b ;  /* 0x3b33710b00037802 */ /* 0x000fe20000000f00 */
[----:B------:R-:W-:Y:S01]  /*1980*/  FMUL R2, R11, R11 ;  /* 0x0000000b0b027220 */ /* 0x000fe20000400000 */
[----:B------:R-:W-:Y:S01]  /*1990*/  IMAD.MOV.U32 R13, RZ, RZ, 0x3f6ee581 ;  /* 0x3f6ee581ff0d7424 */ /* 0x000fe200078e00ff */
        /* <DEDUP_REMOVED lines=16> */
[----:B------:R-:W-:Y:S02]  /*1aa0*/  HFMA2 R11, -RZ, RZ, 2.04296875, -15.78125 ;  /* 0x4016cbe4ff0b7431 */ /* 0x000fe400000001ff */
[----:B------:R-:W-:-:S03]  /*1ab0*/  FADD R2, |R9|, |R8| ;  /* 0x4000000809027221 */ /* 0x000fc60000000200 */
[----:B------:R-:W-:Y:S02]  /*1ac0*/  @!P1 FSEL R3, R11, 0.78539818525314331055, !P0 ;  /* 0x3f490fdb0b039808 */ /* 0x000fe40004000000 */
[----:B------:R-:W-:Y:S02]  /*1ad0*/  FSETP.NAN.AND P0, PT, R2, R2, PT ;  /* 0x000000020200720b */ /* 0x000fe40003f08000 */
[----:B------:R-:W-:-:S04]  /*1ae0*/  LOP3.LUT R3, R3, 0x80000000, R8, 0xb8, !PT ;  /* 0x8000000003037812 */ /* 0x000fc800078eb808 */
[----:B------:R-:W-:Y:S01]  /*1af0*/  FSEL R2, R2, R3, P0 ;  /* 0x0000000302027208 */ /* 0x000fe20000000000 */
[----:B------:R-:W-:Y:S06]  /*1b00*/  BRA `(.L_x_13) ;  /* 0x0000001400d07947 */ /* 0x000fec0003800000 */
.L_x_24:
[CC--:B------:R-:W-:Y:S02]  /*1b10*/  FMNMX R3, R11.reuse, R2.reuse, PT ;  /* 0x000000020b037209 */ /* 0x0c0fe40003800000 */
[----:B------:R-:W-:Y:S02]  /*1b20*/  FMNMX R12, R11, R2, !PT ;  /* 0x000000020b0c7209 */ /* 0x000fe40007800000 */
[----:B------:R-:W-:Y:S02]  /*1b30*/  FSETP.GEU.AND P0, PT, R3, 9.9999999747524270788e-07, PT ;  /* 0x358637bd0300780b */ /* 0x000fe40003f0e000 */
[----:B------:R-:W-:-:S13]  /*1b40*/  FSETP.LEU.AND P1, PT, R12, 1000000, PT ;  /* 0x497424000c00780b */ /* 0x000fda0003f2b000 */
[----:B------:R-:W-:Y:S05]  /*1b50*/  @P0 BRA P1, `(.L_x_30) ;  /* 0x0000000400140947 */ /* 0x000fea0000800000 */
[C---:B------:R-:W-:Y:S01]  /*1b60*/  FMUL R3, R10.reuse, 8388608 ;  /* 0x4b0000000a037820 */ /* 0x040fe20000400000 */
[----:B------:R-:W-:Y:S01]  /*1b70*/  FSETP.GEU.AND P0, PT, R10, 1.175494350822287508e-38, PT ;  /* 0x008000000a00780b */ /* 0x000fe20003f0e000 */
[----:B------:R-:W-:Y:S01]  /*1b80*/  IMAD.MOV.U32 R13, RZ, RZ, 0x3e055027 ;  /* 0x3e055027ff0d7424 */ /* 0x000fe200078e00ff */
[----:B------:R-:W0:Y:S01]  /*1b90*/  MUFU.RCP R18, R11 ;  /* 0x0000000b00127308 */ /* 0x000e220000001000 */
[----:B------:R-:W-:Y:S01]  /*1ba0*/  BSSY.RECONVERGENT B4, `(.L_x_31) ;  /* 0x0000024000047945 */ /* 0x000fe20003800200 */
[----:B------:R-:W-:-:S04]  /*1bb0*/  FSEL R3, R3, R10, !P0 ;  /* 0x0000000a03037208 */ /* 0x000fc80004000000 */
[C---:B------:R-:W-:Y:S01]  /*1bc0*/  FSETP.NEU.AND P1, PT, R3.reuse, RZ, PT ;  /* 0x000000ff0300720b */ /* 0x040fe20003f2d000 */
[----:B------:R-:W-:Y:S01]  /*1bd0*/  VIADD R12, R3, 0xc0d55555 ;  /* 0xc0d55555030c7836 */ /* 0x000fe20000000000 */
[----:B------:R-:W1:Y:S04]  /*1be0*/  FCHK P2, R2, R11 ;  /* 0x0000000b02007302 */ /* 0x000e680000040000 */
[----:B------:R-:W-:-:S04]  /*1bf0*/  LOP3.LUT R14, R12, 0xff800000, RZ, 0xc0, !PT ;  /* 0xff8000000c0e7812 */ /* 0x000fc800078ec0ff */
[----:B------:R-:W-:Y:S01]  /*1c00*/  IADD3 R12, PT, PT, R3, -R14, RZ ;  /* 0x8000000e030c7210 */ /* 0x000fe20007ffe0ff */
[----:B0-----:R-:W-:Y:S01]  /*1c10*/  FFMA R19, -R11, R18, 1 ;  /* 0x3f8000000b137423 */ /* 0x001fe20000000112 */
[----:B------:R-:W-:-:S03]  /*1c20*/  I2FP.F32.S32 R14, R14 ;  /* 0x0000000e000e7245 */ /* 0x000fc60000201400 */
[----:B------:R-:W-:Y:S01]  /*1c30*/  FADD R12, R12, -1 ;  /* 0xbf8000000c0c7421 */ /* 0x000fe20000000000 */
[----:B------:R-:W-:-:S03]  /*1c40*/  FFMA R19, R18, R19, R18 ;  /* 0x0000001312137223 */ /* 0x000fc60000000012 */
[----:B------:R-:W-:Y:S01]  /*1c50*/  FFMA R13, R12, -R13, 0.14084610342979431152 ;  /* 0x3e1039f60c0d7423 */ /* 0x000fe2000000080d */
[----:B------:R-:W-:-:S03]  /*1c60*/  FFMA R18, R2, R19, RZ ;  /* 0x0000001302127223 */ /* 0x000fc600000000ff */
        /* <DEDUP_REMOVED lines=13> */
[----:B------:R-:W-:-:S04]  /*1d40*/  FFMA R12, R13, 0.69314718246459960938, R12 ;  /* 0x3f3172180d0c7823 */ /* 0x000fc8000000000c */
[----:B------:R-:W-:Y:S01]  /*1d50*/  @P0 FFMA R12, R3, R14, +INF ;  /* 0x7f800000030c0423 */ /* 0x000fe2000000000e */
[----:B------:R-:W-:-:S04]  /*1d60*/  FFMA R3, -R11, R18, R2 ;  /* 0x000000120b037223 */ /* 0x000fc80000000102 */
[----:B------:R-:W-:Y:S01]  /*1d70*/  FFMA R3, R19, R3, R18 ;  /* 0x0000000313037223 */ /* 0x000fe20000000012 */
[----:B------:R-:W-:Y:S01]  /*1d80*/  FSEL R14, R12, -INF , P1 ;  /* 0xff8000000c0e7808 */ /* 0x000fe20000800000 */
[----:B-1----:R-:W-:Y:S06]  /*1d90*/  @!P2 BRA `(.L_x_32) ;  /* 0x000000000010a947 */ /* 0x002fec0003800000 */
[----:B------:R-:W-:Y:S01]  /*1da0*/  IMAD.MOV.U32 R3, RZ, RZ, R2 ;  /* 0x000000ffff037224 */ /* 0x000fe200078e0002 */
[----:B------:R-:W-:Y:S02]  /*1db0*/  MOV R12, R11 ;  /* 0x0000000b000c7202 */ /* 0x000fe40000000f00 */
[----:B------:R-:W-:-:S07]  /*1dc0*/  MOV R15, 0x1de0 ;  /* 0x00001de0000f7802 */ /* 0x000fce0000000f00 */
[----:B------:R-:W-:Y:S05]  /*1dd0*/  CALL.REL.NOINC `($__internal_1_$__cuda_sm3x_div_rn_noftz_f32_slowpath) ;  /* 0x0000003800847944 */ /* 0x000fea0003c00000 */
.L_x_32:
[----:B------:R-:W-:Y:S05]  /*1de0*/  BSYNC.RECONVERGENT B4 ;  /* 0x0000000000047941 */ /* 0x000fea0003800200 */
.L_x_31:
[----:B------:R-:W-:Y:S02]  /*1df0*/  IMAD.MOV.U32 R13, RZ, RZ, 0x3b33710b ;  /* 0x3b33710bff0d7424 */ /* 0x000fe400078e00ff */
[----:B------:R-:W-:Y:S01]  /*1e00*/  FMUL R2, R3, R3 ;  /* 0x0000000303027220 */ /* 0x000fe20000400000 */
[C---:B------:R-:W-:Y:S02]  /*1e10*/  ISETP.GE.AND P0, PT, R9.reuse, RZ, PT ;  /* 0x000000ff0900720c */ /* 0x040fe40003f06270 */
[----:B------:R-:W-:Y:S01]  /*1e20*/  FSETP.NEU.AND P2, PT, |R9|, |R8|, PT ;  /* 0x400000080900720b */ /* 0x000fe20003f4d200 */
[----:B------:R-:W-:Y:S01]  /*1e30*/  FFMA R13, R2, R13, -0.015681877732276916504 ;  /* 0xbc807748020d7423 */ /* 0x000fe2000000000d */
[----:B------:R-:W-:-:S03]  /*1e40*/  FSETP.NEU.AND P1, PT, R11, RZ, PT ;  /* 0x000000ff0b00720b */ /* 0x000fc60003f2d000 */
[----:B------:R-:W-:-:S04]  /*1e50*/  FFMA R13, R2, R13, 0.042200751602649688721 ;  /* 0x3d2cdab2020d7423 */ /* 0x000fc8000000000d */
[----:B------:R-:W-:-:S04]  /*1e60*/  FFMA R13, R2, R13, -0.074792981147766113281 ;  /* 0xbd992d10020d7423 */ /* 0x000fc8000000000d */
[----:B------:R-:W-:-:S04]  /*1e70*/  FFMA R13, R2, R13, 0.10640415549278259277 ;  /* 0x3dd9ea6c020d7423 */ /* 0x000fc8000000000d */
[----:B------:R-:W-:-:S04]  /*1e80*/  FFMA R13, R2, R13, -0.14207722246646881104 ;  /* 0xbe117cb1020d7423 */ /* 0x000fc8000000000d */
[----:B------:R-:W-:-:S04]  /*1e90*/  FFMA R13, R2, R13, 0.19993925094604492188 ;  /* 0x3e4cbce0020d7423 */ /* 0x000fc8000000000d */
[----:B------:R-:W-:-:S04]  /*1ea0*/  FFMA R13, R2, R13, -0.33333197236061096191 ;  /* 0xbeaaaa7d020d7423 */ /* 0x000fc8000000000d */
[----:B------:R-:W-:Y:S01]  /*1eb0*/  FMUL R2, R2, R13 ;  /* 0x0000000d02027220 */ /* 0x000fe20000400000 */
[----:B------:R-:W-:-:S03]  /*1ec0*/  HFMA2 R13, -RZ, RZ, 1.857421875, -1409 ;  /* 0x3f6ee581ff0d7431 */ /* 0x000fc600000001ff */
[----:B------:R-:W-:-:S04]  /*1ed0*/  FFMA R2, R2, R3, R3 ;  /* 0x0000000302027223 */ /* 0x000fc80000000003 */
[C---:B------:R-:W-:Y:S01]  /*1ee0*/  FFMA R3, R13.reuse, 1.6832555532455444336, -R2 ;  /* 0x3fd774eb0d037823 */ /* 0x040fe20000000802 */
[----:B------:R-:W-:-:S04]  /*1ef0*/  FSEL R13, R13, 1.8663789033889770508, !P3 ;  /* 0x3feee5810d0d7808 */ /* 0x000fc80005800000 */
[-C--:B------:R-:W-:Y:S02]  /*1f00*/  FSEL R3, R3, R2.reuse, !P3 ;  /* 0x0000000203037208 */ /* 0x080fe40005800000 */
[----:B------:R-:W-:-:S05]  /*1f10*/  FSEL R2, R2, -R2, !P3 ;  /* 0x8000000202027208 */ /* 0x000fca0005800000 */
[----:B------:R-:W-:Y:S01]  /*1f20*/  @!P0 FFMA R3, R13, 1.6832555532455444336, R2 ;  /* 0x3fd774eb0d038823 */ /* 0x000fe20000000002 */
[----:B------:R-:W-:-:S05]  /*1f30*/  IMAD.MOV.U32 R2, RZ, RZ, 0x4016cbe4 ;  /* 0x4016cbe4ff027424 */ /* 0x000fca00078e00ff */
[----:B------:R-:W-:Y:S01]  /*1f40*/  @!P2 FSEL R3, R2, 0.78539818525314331055, !P0 ;  /* 0x3f490fdb0203a808 */ /* 0x000fe20004000000 */
[----:B------:R-:W-:Y:S01]  /*1f50*/  FADD R2, |R9|, |R8| ;  /* 0x4000000809027221 */ /* 0x000fe20000000200 */
[----:B------:R-:W-:-:S04]  /*1f60*/  @!P1 FSEL R3, RZ, 3.1415927410125732422, P0 ;  /* 0x40490fdbff039808 */ /* 0x000fc80000000000 */
[----:B------:R-:W-:Y:S02]  /*1f70*/  FSETP.NAN.AND P0, PT, R2, R2, PT ;  /* 0x000000020200720b */ /* 0x000fe40003f08000 */
[----:B------:R-:W-:-:S04]  /*1f80*/  LOP3.LUT R3, R3, 0x80000000, R8, 0xb8, !PT ;  /* 0x8000000003037812 */ /* 0x000fc800078eb808 */
[----:B------:R-:W-:Y:S01]  /*1f90*/  FSEL R2, R2, R3, P0 ;  /* 0x0000000302027208 */ /* 0x000fe20000000000 */
[----:B------:R-:W-:Y:S06]  /*1fa0*/  BRA `(.L_x_13) ;  /* 0x0000001000a87947 */ /* 0x000fec0003800000 */
.L_x_30:
[----:B------:R-:W-:-:S13]  /*1fb0*/  FSETP.GE.AND P0, PT, R11, 1, PT ;  /* 0x3f8000000b00780b */ /* 0x000fda0003f06000 */
[----:B------:R-:W-:Y:S05]  /*1fc0*/  @!P0 BRA `(.L_x_33) ;  /* 0x0000000400248947 */ /* 0x000fea0003800000 */
[C---:B------:R-:W-:Y:S01]  /*1fd0*/  FADD R3, R11.reuse, -1 ;  /* 0xbf8000000b037421 */ /* 0x040fe20000000000 */
[----:B------:R-:W-:Y:S01]  /*1fe0*/  FADD R12, R11, 1 ;  /* 0x3f8000000b0c7421 */ /* 0x000fe20000000000 */
[----:B------:R-:W-:Y:S01]  /*1ff0*/  IMAD.MOV.U32 R15, RZ, RZ, 0x3e800000 ;  /* 0x3e800000ff0f7424 */ /* 0x000fe200078e00ff */
[----:B------:R-:W-:Y:S01]  /*2000*/  FCHK P2, R2, R11 ;  /* 0x0000000b02007302 */ /* 0x000fe20000040000 */
[----:B------:R-:W-:Y:S02]  /*2010*/  IMAD.MOV.U32 R18, RZ, RZ, 0x3d39bf78 ;  /* 0x3d39bf78ff127424 */ /* 0x000fe400078e00ff */
[----:B------:R-:W-:Y:S01]  /*2020*/  FMUL R3, R3, R12 ;  /* 0x0000000c03037220 */ /* 0x000fe20000400000 */
[----:B------:R-:W-:Y:S03]  /*2030*/  BSSY.RECONVERGENT B4, `(.L_x_34) ;  /* 0x0000028000047945 */ /* 0x000fe60003800200 */
[----:B------:R-:W-:-:S04]  /*2040*/  FFMA R3, R2, R2, R3 ;  /* 0x0000000202037223 */ /* 0x000fc80000000003 */
[C---:B------:R-:W-:Y:S01]  /*2050*/  FADD.RZ R12, R3.reuse, 1 ;  /* 0x3f800000030c7421 */ /* 0x040fe2000000c000 */
[----:B------:R-:W-:-:S04]  /*2060*/  ISETP.GE.U32.AND P0, PT, R3, 0x7f800000, PT ;  /* 0x7f8000000300780c */ /* 0x000fc80003f06070 */
[----:B------:R-:W-:Y:S02]  /*2070*/  IADD3 R12, PT, PT, R12, -0x3f400000, RZ ;  /* 0xc0c000000c0c7810 */ /* 0x000fe40007ffe0ff */
[----:B------:R-:W-:Y:S02]  /*2080*/  ISETP.GT.AND P1, PT, R3, -0x40800000, P0 ;  /* 0xbf8000000300780c */ /* 0x000fe40000724270 */
[----:B------:R-:W-:-:S04]  /*2090*/  LOP3.LUT R12, R12, 0xff800000, RZ, 0xc0, !PT ;  /* 0xff8000000c0c7812 */ /* 0x000fc800078ec0ff */
[----:B------:R-:W-:Y:S02]  /*20a0*/  IADD3 R14, PT, PT, -R12, 0x40800000, RZ ;  /* 0x408000000c0e7810 */ /* 0x000fe40007ffe1ff */
[-C--:B------:R-:W-:Y:S02]  /*20b0*/  IADD3 R13, PT, PT, R3, -R12.reuse, RZ ;  /* 0x8000000c030d7210 */ /* 0x080fe40007ffe0ff */
[----:B------:R-:W-:Y:S01]  /*20c0*/  I2FP.F32.S32 R12, R12 ;  /* 0x0000000c000c7245 */ /* 0x000fe20000201400 */
[----:B------:R-:W-:-:S04]  /*20d0*/  FFMA R14, R14, R15, -1 ;  /* 0xbf8000000e0e7423 */ /* 0x000fc8000000000f */
[----:B------:R-:W-:Y:S01]  /*20e0*/  FADD R13, R13, R14 ;  /* 0x0000000e0d0d7221 */ /* 0x000fe20000000000 */
[----:B------:R-:W-:-:S03]  /*20f0*/  FMUL R12, R12, 1.1920928955078125e-07 ;  /* 0x340000000c0c7820 */ /* 0x000fc60000400000 */
[C---:B------:R-:W-:Y:S02]  /*2100*/  FFMA R14, R13.reuse, -R18, 0.10546888411045074463 ;  /* 0x3dd800120d0e7423 */ /* 0x040fe40000000812 */
[----:B------:R-:W0:Y:S02]  /*2110*/  MUFU.RCP R18, R11 ;  /* 0x0000000b00127308 */ /* 0x000e240000001000 */
[----:B------:R-:W-:-:S04]  /*2120*/  FFMA R14, R13, R14, -0.13229703903198242188 ;  /* 0xbe0778e00d0e7423 */ /* 0x000fc8000000000e */
[----:B------:R-:W-:-:S04]  /*2130*/  FFMA R14, R13, R14, 0.14491446316242218018 ;  /* 0x3e1464750d0e7423 */ /* 0x000fc8000000000e */
[----:B------:R-:W-:-:S04]  /*2140*/  FFMA R14, R13, R14, -0.16641564667224884033 ;  /* 0xbe2a68dd0d0e7423 */ /* 0x000fc8000000000e */
[----:B------:R-:W-:Y:S01]  /*2150*/  FFMA R14, R13, R14, 0.19988867640495300293 ;  /* 0x3e4caf9e0d0e7423 */ /* 0x000fe2000000000e */
[----:B0-----:R-:W-:-:S03]  /*2160*/  FFMA R15, -R11, R18, 1 ;  /* 0x3f8000000b0f7423 */ /* 0x001fc60000000112 */
[----:B------:R-:W-:Y:S01]  /*2170*/  FFMA R14, R13, R14, -0.25000196695327758789 ;  /* 0xbe8000420d0e7423 */ /* 0x000fe2000000000e */
[----:B------:R-:W-:-:S03]  /*2180*/  FFMA R15, R18, R15, R18 ;  /* 0x0000000f120f7223 */ /* 0x000fc60000000012 */
[----:B------:R-:W-:Y:S01]  /*2190*/  FFMA R14, R13, R14, 0.33333510160446166992 ;  /* 0x3eaaaae60d0e7423 */ /* 0x000fe2000000000e */
[----:B------:R-:W-:-:S03]  /*21a0*/  FFMA R18, R2, R15, RZ ;  /* 0x0000000f02127223 */ /* 0x000fc600000000ff */
[----:B------:R-:W-:-:S04]  /*21b0*/  FFMA R14, R13, R14, -0.5 ;  /* 0xbf0000000d0e7423 */ /* 0x000fc8000000000e */
[----:B------:R-:W-:-:S04]  /*21c0*/  FMUL R14, R13, R14 ;  /* 0x0000000e0d0e7220 */ /* 0x000fc80000400000 */
[----:B------:R-:W-:Y:S01]  /*21d0*/  FFMA R13, R13, R14, R13 ;  /* 0x0000000e0d0d7223 */ /* 0x000fe2000000000d */
[----:B------:R-:W-:-:S03]  /*21e0*/  @P0 MOV R14, 0x7f800000 ;  /* 0x7f800000000e0802 */ /* 0x000fc60000000f00 */
[----:B------:R-:W-:Y:S02]  /*21f0*/  FFMA R12, R12, 0.69314718246459960938, R13 ;  /* 0x3f3172180c0c7823 */ /* 0x000fe4000000000d */
[C---:B------:R-:W-:Y:S01]  /*2200*/  @P1 FFMA R12, R3.reuse, R14, +INF ;  /* 0x7f800000030c1423 */ /* 0x040fe2000000000e */
[----:B------:R-:W-:Y:S01]  /*2210*/  @P0 FSETP.NEU.AND P1, PT, R3, RZ, PT ;  /* 0x000000ff0300020b */ /* 0x000fe20003f2d000 */
[----:B------:R-:W-:-:S03]  /*2220*/  FFMA R3, -R11, R18, R2 ;  /* 0x000000120b037223 */ /* 0x000fc60000000102 */
[----:B------:R-:W-:Y:S01]  /*2230*/  @P0 FSEL R12, R12, -RZ, P1 ;  /* 0x800000ff0c0c0208 */ /* 0x000fe20000800000 */
[----:B------:R-:W-:-:S04]  /*2240*/  FFMA R3, R15, R3, R18 ;  /* 0x000000030f037223 */ /* 0x000fc80000000012 */
[----:B------:R-:W-:Y:S01]  /*2250*/  FMUL R14, R12, 0.5 ;  /* 0x3f0000000c0e7820 */ /* 0x000fe20000400000 */
[----:B------:R-:W-:Y:S06]  /*2260*/  @!P2 BRA `(.L_x_35) ;  /* 0x000000000010a947 */ /* 0x000fec0003800000 */
[----:B------:R-:W-:Y:S01]  /*2270*/  IMAD.MOV.U32 R3, RZ, RZ, R2 ;  /* 0x000000ffff037224 */ /* 0x000fe200078e0002 */
[----:B------:R-:W-:Y:S02]  /*2280*/  MOV R12, R11 ;  /* 0x0000000b000c7202 */ /* 0x000fe40000000f00 */
[----:B------:R-:W-:-:S07]  /*2290*/  MOV R15, 0x22b0 ;  /* 0x000022b0000f7802 */ /* 0x000fce0000000f00 */
[----:B------:R-:W-:Y:S05]  /*22a0*/  CALL.REL.NOINC `($__internal_1_$__cuda_sm3x_div_rn_noftz_f32_slowpath) ;  /* 0x0000003400507944 */ /* 0x000fea0003c00000 */
.L_x_35:
[----:B------:R-:W-:Y:S05]  /*22b0*/  BSYNC.RECONVERGENT B4 ;  /* 0x0000000000047941 */ /* 0x000fea0003800200 */
.L_x_34:
[----:B------:R-:W-:Y:S02]  /*22c0*/  IMAD.MOV.U32 R11, RZ, RZ, 0x3b33710b ;  /* 0x3b33710bff0b7424 */ /* 0x000fe400078e00ff */
[----:B------:R-:W-:Y:S01]  /*22d0*/  FMUL R2, R3, R3 ;  /* 0x0000000303027220 */ /* 0x000fe20000400000 */
[C---:B------:R-:W-:Y:S02]  /*22e0*/  ISETP.GE.AND P0, PT, R9.reuse, RZ, PT ;  /* 0x000000ff0900720c */ /* 0x040fe40003f06270 */
[----:B------:R-:W-:Y:S01]  /*22f0*/  FSETP.NEU.AND P1, PT, |R9|, |R8|, PT ;  /* 0x400000080900720b */ /* 0x000fe20003f2d200 */
[----:B------:R-:W-:-:S04]  /*2300*/  FFMA R11, R2, R11, -0.015681877732276916504 ;  /* 0xbc807748020b7423 */ /* 0x000fc8000000000b */
        /* <DEDUP_REMOVED lines=21> */
.L_x_33:
[----:B------:R-:W-:-:S04]  /*2460*/  FMUL R12, R2, R2 ;  /* 0x00000002020c7220 */ /* 0x000fc80000400000 */
[----:B------:R-:W-:-:S05]  /*2470*/  FFMA R3, R11, R11, R12 ;  /* 0x0000000b0b037223 */ /* 0x000fca000000000c */
[----:B------:R-:W-:-:S13]  /*2480*/  FSETP.GTU.AND P0, PT, R3, 0.69999998807907104492, PT ;  /* 0x3f3333330300780b */ /* 0x000fda0003f0c000 */
[----:B------:R-:W-:Y:S05]  /*2490*/  @P0 BRA `(.L_x_36) ;  /* 0x00000004000c0947 */ /* 0x000fea0003800000 */
[C---:B------:R-:W-:Y:S01]  /*24a0*/  FSETP.GEU.AND P0, PT, R3.reuse, 1.175494350822287508e-38, PT ;  /* 0x008000000300780b */ /* 0x040fe20003f0e000 */
[----:B------:R-:W0:Y:S01]  /*24b0*/  MUFU.RCP R18, R11 ;  /* 0x0000000b00127308 */ /* 0x000e220000001000 */
[----:B------:R-:W-:Y:S01]  /*24c0*/  MOV R13, 0x3e055027 ;  /* 0x3e055027000d7802 */ /* 0x000fe20000000f00 */
[----:B------:R-:W-:Y:S06]  /*24d0*/  BSSY.RECONVERGENT B4, `(.L_x_37) ;  /* 0x0000025000047945 */ /* 0x000fec0003800200 */
[----:B------:R-:W1:Y:S04]  /*24e0*/  FCHK P1, R2, R11 ;  /* 0x0000000b02007302 */ /* 0x000e680000020000 */
[----:B------:R-:W-:-:S05]  /*24f0*/  @!P0 FMUL R3, R3, 8388608 ;  /* 0x4b00000003038820 */ /* 0x000fca0000400000 */
[----:B------:R-:W-:Y:S01]  /*2500*/  IADD3 R12, PT, PT, R3, -0x3f2aaaab, RZ ;  /* 0xc0d55555030c7810 */ /* 0x000fe20007ffe0ff */
[----:B0-----:R-:W-:-:S03]  /*2510*/  FFMA R19, -R11, R18, 1 ;  /* 0x3f8000000b137423 */ /* 0x001fc60000000112 */
[----:B------:R-:W-:Y:S01]  /*2520*/  LOP3.LUT R14, R12, 0xff800000, RZ, 0xc0, !PT ;  /* 0xff8000000c0e7812 */ /* 0x000fe200078ec0ff */
[----:B------:R-:W-:-:S04]  /*2530*/  FFMA R19, R18, R19, R18 ;  /* 0x0000001312137223 */ /* 0x000fc80000000012 */
[----:B------:R-:W-:Y:S01]  /*2540*/  IMAD.IADD R12, R3, 0x1, -R14 ;  /* 0x00000001030c7824 */ /* 0x000fe200078e0a0e */
[----:B------:R-:W-:Y:S01]  /*2550*/  I2FP.F32.S32 R14, R14 ;  /* 0x0000000e000e7245 */ /* 0x000fe20000201400 */
[----:B------:R-:W-:Y:S02]  /*2560*/  FFMA R18, R2, R19, RZ ;  /* 0x0000001302127223 */ /* 0x000fe400000000ff */
        /* <DEDUP_REMOVED lines=13> */
[----:B------:R-:W-:Y:S02]  /*2640*/  IMAD.MOV.U32 R14, RZ, RZ, 0x7f800000 ;  /* 0x7f800000ff0e7424 */ /* 0x000fe400078e00ff */
[----:B------:R-:W-:-:S04]  /*2650*/  FFMA R12, R12, R15, R12 ;  /* 0x0000000f0c0c7223 */ /* 0x000fc8000000000c */
[----:B------:R-:W-:-:S03]  /*2660*/  FFMA R12, R13, 0.69314718246459960938, R12 ;  /* 0x3f3172180d0c7823 */ /* 0x000fc6000000000c */
[C---:B------:R-:W-:Y:S01]  /*2670*/  @P0 FFMA R12, R3.reuse, R14, +INF ;  /* 0x7f800000030c0423 */ /* 0x040fe2000000000e */
[----:B------:R-:W-:Y:S01]  /*2680*/  FSETP.NEU.AND P0, PT, R3, RZ, PT ;  /* 0x000000ff0300720b */ /* 0x000fe20003f0d000 */
[----:B------:R-:W-:Y:S02]  /*2690*/  FFMA R3, -R11, R18, R2 ;  /* 0x000000120b037223 */ /* 0x000fe40000000102 */
[----:B------:R-:W-:Y:S02]  /*26a0*/  FMUL R12, R12, 0.5 ;  /* 0x3f0000000c0c7820 */ /* 0x000fe40000400000 */
[----:B------:R-:W-:-:S03]  /*26b0*/  FFMA R3, R19, R3, R18 ;  /* 0x0000000313037223 */ /* 0x000fc60000000012 */
[----:B------:R-:W-:Y:S01]  /*26c0*/  FSEL R14, R12, -INF , P0 ;  /* 0xff8000000c0e7808 */ /* 0x000fe20000000000 */
[----:B-1----:R-:W-:Y:S06]  /*26d0*/  @!P1 BRA `(.L_x_38) ;  /* 0x0000000000109947 */ /* 0x002fec0003800000 */
[----:B------:R-:W-:Y:S01]  /*26e0*/  MOV R3, R2 ;  /* 0x0000000200037202 */ /* 0x000fe20000000f00 */
[----:B------:R-:W-:Y:S01]  /*26f0*/  IMAD.MOV.U32 R12, RZ, RZ, R11 ;  /* 0x000000ffff0c7224 */ /* 0x000fe200078e000b */
[----:B------:R-:W-:-:S07]  /*2700*/  MOV R15, 0x2720 ;  /* 0x00002720000f7802 */ /* 0x000fce0000000f00 */
[----:B------:R-:W-:Y:S05]  /*2710*/  CALL.REL.NOINC `($__internal_1_$__cuda_sm3x_div_rn_noftz_f32_slowpath) ;  /* 0x0000003000347944 */ /* 0x000fea0003c00000 */
.L_x_38:
[----:B------:R-:W-:Y:S05]  /*2720*/  BSYNC.RECONVERGENT B4 ;  /* 0x0000000000047941 */ /* 0x000fea0003800200 */
.L_x_37:
[----:B------:R-:W-:Y:S02]  /*2730*/  HFMA2 R11, -RZ, RZ, 0.89990234375, 10328 ;  /* 0x3b33710bff0b7431 */ /* 0x000fe400000001ff */
        /* <DEDUP_REMOVED lines=11> */
[----:B------:R-:W-:-:S03]  /*27f0*/  IMAD.MOV.U32 R11, RZ, RZ, 0x3f6ee581 ;  /* 0x3f6ee581ff0b7424 */ /* 0x000fc600078e00ff */
[----:B------:R-:W-:-:S04]  /*2800*/  FFMA R2, R2, R3, R3 ;  /* 0x0000000302027223 */ /* 0x000fc80000000003 */
[C---:B------:R-:W-:Y:S01]  /*2810*/  FFMA R3, R11.reuse, 1.6832555532455444336, -R2 ;  /* 0x3fd774eb0b037823 */ /* 0x040fe20000000802 */
[----:B------:R-:W-:-:S04]  /*2820*/  FSEL R11, R11, 1.8663789033889770508, !P3 ;  /* 0x3feee5810b0b7808 */ /* 0x000fc80005800000 */
[-C--:B------:R-:W-:Y:S02]  /*2830*/  FSEL R3, R3, R2.reuse, !P3 ;  /* 0x0000000203037208 */ /* 0x080fe40005800000 */
[----:B------:R-:W-:-:S05]  /*2840*/  FSEL R2, R2, -R2, !P3 ;  /* 0x8000000202027208 */ /* 0x000fca0005800000 */
[----:B------:R-:W-:Y:S01]  /*2850*/  @!P0 FFMA R3, R11, 1.6832555532455444336, R2 ;  /* 0x3fd774eb0b038823 */ /* 0x000fe20000000002 */
[----:B------:R-:W-:Y:S01]  /*2860*/  MOV R11, 0x4016cbe4 ;  /* 0x4016cbe4000b7802 */ /* 0x000fe20000000f00 */
[----:B------:R-:W-:-:S03]  /*2870*/  FADD R2, |R9|, |R8| ;  /* 0x4000000809027221 */ /* 0x000fc60000000200 */
[----:B------:R-:W-:Y:S02]  /*2880*/  @!P1 FSEL R3, R11, 0.78539818525314331055, !P0 ;  /* 0x3f490fdb0b039808 */ /* 0x000fe40004000000 */
[----:B------:R-:W-:Y:S02]  /*2890*/  FSETP.NAN.AND P0, PT, R2, R2, PT ;  /* 0x000000020200720b */ /* 0x000fe40003f08000 */
[----:B------:R-:W-:-:S04]  /*28a0*/  LOP3.LUT R3, R3, 0x80000000, R8, 0xb8, !PT ;  /* 0x8000000003037812 */ /* 0x000fc800078eb808 */
[----:B------:R-:W-:Y:S01]  /*28b0*/  FSEL R2, R2, R3, P0 ;  /* 0x0000000302027208 */ /* 0x000fe20000000000 */
[----:B------:R-:W-:Y:S06]  /*28c0*/  BRA `(.L_x_13) ;  /* 0x0000000800607947 */ /* 0x000fec0003800000 */
.L_x_36:
[----:B------:R-:W-:Y:S01]  /*28d0*/  LOP3.LUT R15, R2, 0xffff0000, RZ, 0xc0, !PT ;  /* 0xffff0000020f7812 */ /* 0x000fe200078ec0ff */
[----:B------:R-:W-:Y:S01]  /*28e0*/  BSSY.RECONVERGENT B1, `(.L_x_39) ;  /* 0x0000045000017945 */ /* 0x000fe20003800200 */
[----:B------:R-:W-:-:S03]  /*28f0*/  LOP3.LUT R14, R11, 0xffff0000, RZ, 0xc0, !PT ;  /* 0xffff00000b0e7812 */ /* 0x000fc600078ec0ff */
[--C-:B------:R-:W-:Y:S01]  /*2900*/  FADD R22, R2, -R15.reuse ;  /* 0x8000000f02167221 */ /* 0x100fe20000000000 */
[----:B------:R-:W-:Y:S01]  /*2910*/  FMUL R13, R15, R15 ;  /* 0x0000000f0f0d7220 */ /* 0x000fe20000400000 */
[--C-:B------:R-:W-:Y:S01]  /*2920*/  FADD R3, R11, -R14.reuse ;  /* 0x8000000e0b037221 */ /* 0x100fe20000000000 */
[----:B------:R-:W-:Y:S01]  /*2930*/  FADD R25, R14, R14 ;  /* 0x0000000e0e197221 */ /* 0x000fe20000000000 */
[----:B------:R-:W-:Y:S01]  /*2940*/  FADD R15, R15, R15 ;  /* 0x0000000f0f0f7221 */ /* 0x000fe20000000000 */
[----:B------:R-:W-:Y:S01]  /*2950*/  LOP3.LUT R19, R22, 0xffff0000, RZ, 0xc0, !PT ;  /* 0xffff000016137812 */ /* 0x000fe200078ec0ff */
[----:B------:R-:W-:Y:S01]  /*2960*/  FMUL R12, R14, R14 ;  /* 0x0000000e0e0c7220 */ /* 0x000fe20000400000 */
[----:B------:R-:W-:-:S03]  /*2970*/  LOP3.LUT R2, R3, 0xffff0000, RZ, 0xc0, !PT ;  /* 0xffff000003027812 */ /* 0x000fc600078ec0ff */
[--C-:B------:R-:W-:Y:S01]  /*2980*/  FADD R22, R22, -R19.reuse ;  /* 0x8000001316167221 */ /* 0x100fe20000000000 */
[----:B------:R-:W-:Y:S01]  /*2990*/  FADD R29, R19, R19 ;  /* 0x00000013131d7221 */ /* 0x000fe20000000000 */
[--C-:B------:R-:W-:Y:S01]  /*29a0*/  FADD R18, R3, -R2.reuse ;  /* 0x8000000203127221 */ /* 0x100fe20000000000 */
[C---:B------:R-:W-:Y:S01]  /*29b0*/  FADD R27, R2.reuse, R2 ;  /* 0x00000002021b7221 */ /* 0x040fe20000000000 */
[C---:B------:R-:W-:Y:S01]  /*29c0*/  FMUL R14, R2.reuse, R25 ;  /* 0x00000019020e7220 */ /* 0x040fe20000400000 */
[----:B------:R-:W-:Y:S01]  /*29d0*/  FMUL R3, R2, R2 ;  /* 0x0000000202037220 */ /* 0x000fe20000400000 */
[C---:B------:R-:W-:Y:S01]  /*29e0*/  FMUL R23, R19.reuse, R15 ;  /* 0x0000000f13177220 */ /* 0x040fe20000400000 */
[----:B------:R-:W-:Y:S01]  /*29f0*/  FMUL R21, R19, R19 ;  /* 0x0000001313157220 */ /* 0x000fe20000400000 */
[----:B------:R-:W-:Y:S01]  /*2a00*/  FMUL R20, R22, R15 ;  /* 0x0000000f16147220 */ /* 0x000fe20000400000 */
[C---:B------:R-:W-:Y:S01]  /*2a10*/  FMUL R2, R18.reuse, R25 ;  /* 0x0000001912027220 */ /* 0x040fe20000400000 */
[----:B------:R-:W-:Y:S01]  /*2a20*/  FMUL R19, R18, R27 ;  /* 0x0000001b12137220 */ /* 0x000fe20000400000 */
[----:B------:R-:W-:Y:S01]  /*2a30*/  FMUL R15, R22, R29 ;  /* 0x0000001d160f7220 */ /* 0x000fe20000400000 */
[----:B------:R-:W-:Y:S01]  /*2a40*/  FMUL R18, R18, R18 ;  /* 0x0000001212127220 */ /* 0x000fe20000400000 */
[----:B------:R-:W-:-:S07]  /*2a50*/  FMUL R22, R22, R22 ;  /* 0x0000001616167220 */ /* 0x000fce0000400000 */
.L_x_40:
[----:B------:R-:W-:-:S04]  /*2a60*/  FSETP.GEU.AND P1, PT, R12, R13, PT ;  /* 0x0000000d0c00720b */ /* 0x000fc80003f2e000 */
[----:B------:R-:W-:Y:S02]  /*2a70*/  FSEL R25, R13, R12, P1 ;  /* 0x0000000c0d197208 */ /* 0x000fe40000800000 */
[----:B------:R-:W-:Y:S02]  /*2a80*/  FSEL R12, R12, R13, P1 ;  /* 0x0000000d0c0c7208 */ /* 0x000fe40000800000 */
[CC--:B------:R-:W-:Y:S02]  /*2a90*/  FSETP.GEU.AND P0, PT, R25.reuse, R14.reuse, PT ;  /* 0x0000000e1900720b */ /* 0x0c0fe40003f0e000 */
[CC--:B------:R-:W-:Y:S02]  /*2aa0*/  FSETP.GEU.AND P1, PT, R25.reuse, R14.reuse, P1 ;  /* 0x0000000e1900720b */ /* 0x0c0fe40000f2e000 */
[----:B------:R-:W-:Y:S02]  /*2ab0*/  FSEL R26, R14, R25, P0 ;  /* 0x000000190e1a7208 */ /* 0x000fe40000000000 */
[----:B------:R-:W-:-:S02]  /*2ac0*/  FSEL R13, R25, R14, P0 ;  /* 0x0000000e190d7208 */ /* 0x000fc40000000000 */
[----:B------:R-:W-:-:S04]  /*2ad0*/  FSETP.GEU.AND P4, PT, R26, R23, PT ;  /* 0x000000171a00720b */ /* 0x000fc80003f8e000 */
[----:B------:R-:W-:Y:S02]  /*2ae0*/  FSEL R28, R23, R26, P4 ;  /* 0x0000001a171c7208 */ /* 0x000fe40002000000 */
[----:B------:R-:W-:Y:S02]  /*2af0*/  FSEL R14, R26, R23, P4 ;  /* 0x000000171a0e7208 */ /* 0x000fe40002000000 */
[----:B------:R-:W-:-:S04]  /*2b00*/  FSETP.GEU.AND P5, PT, R28, R3, PT ;  /* 0x000000031c00720b */ /* 0x000fc80003fae000 */
[----:B------:R-:W-:Y:S02]  /*2b10*/  FSEL R24, R3, R28, P5 ;  /* 0x0000001c03187208 */ /* 0x000fe40002800000 */
[----:B------:R-:W-:Y:S02]  /*2b20*/  FSETP.GEU.AND P2, PT, R26, R23, P5 ;  /* 0x000000171a00720b */ /* 0x000fe40002f4e000 */
[----:B------:R-:W-:Y:S02]  /*2b30*/  FSETP.GEU.AND P6, PT, R24, R21, PT ;  /* 0x000000151800720b */ /* 0x000fe40003fce000 */
[----:B------:R-:W-:Y:S02]  /*2b40*/  FSEL R23, R28, R3, P5 ;  /* 0x000000031c177208 */ /* 0x000fe40002800000 */
[----:B------:R-:W-:Y:S02]  /*2b50*/  FSEL R25, R21, R24, P6 ;  /* 0x0000001815197208 */ /* 0x000fe40003000000 */
[----:B------:R-:W-:-:S02]  /*2b60*/  FSEL R3, R24, R21, P6 ;  /* 0x0000001518037208 */ /* 0x000fc40003000000 */
[----:B------:R-:W-:-:S04]  /*2b70*/  FSETP.GEU.AND P0, PT, R25, R2, PT ;  /* 0x000000021900720b */ /* 0x000fc80003f0e000 */
[----:B------:R-:W-:Y:S02]  /*2b80*/  FSEL R27, R2, R25, P0 ;  /* 0x00000019021b7208 */ /* 0x000fe40000000000 */
[----:B------:R-:W-:Y:S02]  /*2b90*/  FSEL R25, R25, R2, P0 ;  /* 0x0000000219197208 */ /* 0x000fe40000000000 */
[CC--:B------:R-:W-:Y:S02]  /*2ba0*/  FSETP.GEU.AND P4, PT, R27.reuse, R20.reuse, PT ;  /* 0x000000141b00720b */ /* 0x0c0fe40003f8e000 */
[----:B------:R-:W-:Y:S02]  /*2bb0*/  FSETP.GEU.AND P0, PT, R24, R21, P0 ;  /* 0x000000151800720b */ /* 0x000fe4000070e000 */
[----:B------:R-:W-:Y:S02]  /*2bc0*/  FSEL R26, R20, R27, P4 ;  /* 0x0000001b141a7208 */ /* 0x000fe40002000000 */
[----:B------:R-:W-:-:S02]  /*2bd0*/  FSETP.GEU.AND P0, PT, R27, R20, P0 ;  /* 0x000000141b00720b */ /* 0x000fc4000070e000 */
[CC--:B------:R-:W-:Y:S02]  /*2be0*/  FSETP.GEU.AND P5, PT, R26.reuse, R19.reuse, PT ;  /* 0x000000131a00720b */ /* 0x0c0fe40003fae000 */
[----:B------:R-:W-:Y:S02]  /*2bf0*/  FSETP.GEU.AND P0, PT, R26, R19, P0 ;  /* 0x000000131a00720b */ /* 0x000fe4000070e000 */
[----:B------:R-:W-:Y:S02]  /*2c00*/  FSEL R28, R19, R26, P5 ;  /* 0x0000001a131c7208 */ /* 0x000fe40002800000 */
[----:B------:R-:W-:Y:S02]  /*2c10*/  FSEL R2, R27, R20, P4 ;  /* 0x000000141b027208 */ /* 0x000fe40002000000 */
[CC--:B------:R-:W-:Y:S02]  /*2c20*/  FSETP.GEU.AND P6, PT, R28.reuse, R15.reuse, PT ;  /* 0x0000000f1c00720b */ /* 0x0c0fe40003fce000 */
[----:B------:R-:W-:-:S02]  /*2c30*/  FSETP.GEU.AND P0, PT, R28, R15, P0 ;  /* 0x0000000f1c00720b */ /* 0x000fc4000070e000 */
[----:B------:R-:W-:Y:S02]  /*2c40*/  FSEL R21, R15, R28, P6 ;  /* 0x0000001c0f157208 */ /* 0x000fe40003000000 */
[----:B------:R-:W-:Y:S02]  /*2c50*/  FSEL R20, R26, R19, P5 ;  /* 0x000000131a147208 */ /* 0x000fe40002800000 */
[CC--:B------:R-:W-:Y:S02]  /*2c60*/  FSETP.GEU.AND P4, PT, R21.reuse, R18.reuse, PT ;  /* 0x000000121500720b */ /* 0x0c0fe40003f8e000 */
[----:B------:R-:W-:Y:S02]  /*2c70*/  FSETP.GEU.AND P0, PT, R21, R18, P0 ;  /* 0x000000121500720b */ /* 0x000fe4000070e000 */
[----:B------:R-:W-:Y:S02]  /*2c80*/  FSEL R27, R18, R21, P4 ;  /* 0x00000015121b7208 */ /* 0x000fe40002000000 */
[----:B------:R-:W-:-:S02]  /*2c90*/  FSEL R19, R28, R15, P6 ;  /* 0x0000000f1c137208 */ /* 0x000fc40003000000 */
[CC--:B------:R-:W-:Y:S02]  /*2ca0*/  FSETP.GEU.AND P0, PT, R27.reuse, R22.reuse, P0 ;  /* 0x000000161b00720b */ /* 0x0c0fe4000070e000 */
[----:B------:R-:W-:Y:S02]  /*2cb0*/  FSETP.GEU.AND P5, PT, R27, R22, PT ;  /* 0x000000161b00720b */ /* 0x000fe40003fae000 */
[----:B------:R-:W-:Y:S02]  /*2cc0*/  PLOP3.LUT P0, PT, P1, P0, P2, 0x80, 0x0 ;  /* 0x000000000000781c */ /* 0x000fe40000f01020 */
[----:B------:R-:W-:Y:S02]  /*2cd0*/  FSEL R24, R22, R27, P5 ;  /* 0x0000001b16187208 */ /* 0x000fe40002800000 */
[----:B------:R-:W-:Y:S01]  /*2ce0*/  FSEL R15, R21, R18, P4 ;  /* 0x00000012150f7208 */ /* 0x000fe20002000000 */
[----:B------:R-:W-:Y:S01]  /*2cf0*/  IMAD.MOV.U32 R21, RZ, RZ, R25 ;  /* 0x000000ffff157224 */ /* 0x000fe200078e0019 */
[----:B------:R-:W-:-:S02]  /*2d00*/  FSEL R18, R27, R22, P5 ;  /* 0x000000161b127208 */ /* 0x000fc40002800000 */
[----:B------:R-:W-:-:S05]  /*2d10*/  MOV R22, R24 ;  /* 0x0000001800167202 */ /* 0x000fca0000000f00 */
[----:B------:R-:W-:Y:S05]  /*2d20*/  @!P0 BRA `(.L_x_40) ;  /* 0xfffffffc004c8947 */ /* 0x000fea000383ffff */
[----:B------:R-:W-:Y:S05]  /*2d30*/  BSYNC.RECONVERGENT B1 ;  /* 0x0000000000017941 */ /* 0x000fea0003800200 */
.L_x_39:
[----:B------:R-:W-:Y:S01]  /*2d40*/  FADD R12, R12, -1 ;  /* 0xbf8000000c0c7421 */ /* 0x000fe20000000000 */
[----:B------:R-:W-:Y:S03]  /*2d50*/  BSSY.RECONVERGENT B4, `(.L_x_41) ;  /* 0x0000036000047945 */ /* 0x000fe60003800200 */
[----:B------:R-:W-:-:S04]  /*2d60*/  FADD R13, R13, R12 ;  /* 0x0000000c0d0d7221 */ /* 0x000fc80000000000 */
[----:B------:R-:W-:Y:S01]  /*2d70*/  FADD R14, R14, R13 ;  /* 0x0000000d0e0e7221 */ /* 0x000fe20000000000 */
[----:B------:R-:W-:-:S03]  /*2d80*/  HFMA2 R13, -RZ, RZ, 1.625, 0 ;  /* 0x3e800000ff0d7431 */ /* 0x000fc600000001ff */
[----:B------:R-:W-:-:S04]  /*2d90*/  FADD R14, R23, R14 ;  /* 0x0000000e170e7221 */ /* 0x000fc80000000000 */
[----:B------:R-:W-:-:S04]  /*2da0*/  FADD R14, R3, R14 ;  /* 0x0000000e030e7221 */ /* 0x000fc80000000000 */
[----:B------:R-:W-:-:S04]  /*2db0*/  FADD R21, R21, R14 ;  /* 0x0000000e15157221 */ /* 0x000fc80000000000 */
[----:B------:R-:W-:-:S04]  /*2dc0*/  FADD R21, R2, R21 ;  /* 0x0000001502157221 */ /* 0x000fc80000000000 */
[----:B------:R-:W-:-:S04]  /*2dd0*/  FADD R20, R20, R21 ;  /* 0x0000001514147221 */ /* 0x000fc80000000000 */
[----:B------:R-:W-:-:S04]  /*2de0*/  FADD R20, R19, R20 ;  /* 0x0000001413147221 */ /* 0x000fc80000000000 */
[----:B------:R-:W-:-:S04]  /*2df0*/  FADD R15, R15, R20 ;  /* 0x000000140f0f7221 */ /* 0x000fc80000000000 */
[----:B------:R-:W-:-:S04]  /*2e00*/  FADD R15, R18, R15 ;  /* 0x0000000f120f7221 */ /* 0x000fc80000000000 */
[----:B------:R-:W-:Y:S01]  /*2e10*/  FADD R24, R24, R15 ;  /* 0x0000000f18187221 */ /* 0x000fe20000000000 */
[----:B------:R-:W-:-:S03]  /*2e20*/  MOV R15, 0x3d39bf78 ;  /* 0x3d39bf78000f7802 */ /* 0x000fc60000000f00 */
[C---:B------:R-:W-:Y:S01]  /*2e30*/  FADD.RZ R2, R24.reuse, 1 ;  /* 0x3f80000018027421 */ /* 0x040fe2000000c000 */
[----:B------:R-:W-:-:S03]  /*2e40*/  ISETP.GE.U32.AND P0, PT, R24, 0x7f800000, PT ;  /* 0x7f8000001800780c */ /* 0x000fc60003f06070 */
[----:B------:R-:W-:Y:S01]  /*2e50*/  VIADD R2, R2, 0xc0c00000 ;  /* 0xc0c0000002027836 */ /* 0x000fe20000000000 */
[----:B------:R-:W-:-:S04]  /*2e60*/  ISETP.GT.AND P1, PT, R24, -0x40800000, P0 ;  /* 0xbf8000001800780c */ /* 0x000fc80000724270 */
[----:B------:R-:W-:-:S04]  /*2e70*/  LOP3.LUT R3, R2, 0xff800000, RZ, 0xc0, !PT ;  /* 0xff80000002037812 */ /* 0x000fc800078ec0ff */
[----:B------:R-:W-:Y:S01]  /*2e80*/  IADD3 R12, PT, PT, -R3, 0x40800000, RZ ;  /* 0x40800000030c7810 */ /* 0x000fe20007ffe1ff */
[----:B------:R-:W-:Y:S01]  /*2e90*/  IMAD.IADD R2, R24, 0x1, -R3 ;  /* 0x0000000118027824 */ /* 0x000fe200078e0a03 */
[----:B------:R-:W-:-:S03]  /*2ea0*/  I2FP.F32.S32 R3, R3 ;  /* 0x0000000300037245 */ /* 0x000fc60000201400 */
[----:B------:R-:W-:Y:S02]  /*2eb0*/  FFMA R13, R12, R13, -1 ;  /* 0xbf8000000c0d7423 */ /* 0x000fe4000000000d */
[----:B------:R-:W0:Y:S02]  /*2ec0*/  MUFU.RCP R12, R11 ;  /* 0x0000000b000c7308 */ /* 0x000e240000001000 */
[----:B------:R-:W-:-:S04]  /*2ed0*/  FADD R2, R2, R13 ;  /* 0x0000000d02027221 */ /* 0x000fc80000000000 */
[----:B------:R-:W-:-:S04]  /*2ee0*/  FFMA R13, R2, -R15, 0.10546888411045074463 ;  /* 0x3dd80012020d7423 */ /* 0x000fc8000000080f */
[----:B------:R-:W-:-:S04]  /*2ef0*/  FFMA R13, R2, R13, -0.13229703903198242188 ;  /* 0xbe0778e0020d7423 */ /* 0x000fc8000000000d */
[----:B------:R-:W-:Y:S01]  /*2f00*/  FFMA R13, R2, R13, 0.14491446316242218018 ;  /* 0x3e146475020d7423 */ /* 0x000fe2000000000d */
[----:B0-----:R-:W-:-:S03]  /*2f10*/  FFMA R15, -R11, R12, 1 ;  /* 0x3f8000000b0f7423 */ /* 0x001fc6000000010c */
[----:B------:R-:W-:Y:S01]  /*2f20*/  FFMA R13, R2, R13, -0.16641564667224884033 ;  /* 0xbe2a68dd020d7423 */ /* 0x000fe2000000000d */
[----:B------:R-:W-:-:S03]  /*2f30*/  FFMA R12, R12, R15, R12 ;  /* 0x0000000f0c0c7223 */ /* 0x000fc6000000000c */
[----:B------:R-:W-:Y:S01]  /*2f40*/  FFMA R13, R2, R13, 0.19988867640495300293 ;  /* 0x3e4caf9e020d7423 */ /* 0x000fe2000000000d */
[----:B------:R-:W-:-:S03]  /*2f50*/  @P0 IMAD.MOV.U32 R15, RZ, RZ, 0x7f800000 ;  /* 0x7f800000ff0f0424 */ /* 0x000fc600078e00ff */
[----:B------:R-:W-:-:S04]  /*2f60*/  FFMA R13, R2, R13, -0.25000196695327758789 ;  /* 0xbe800042020d7423 */ /* 0x000fc8000000000d */
[----:B------:R-:W-:-:S04]  /*2f70*/  FFMA R13, R2, R13, 0.33333510160446166992 ;  /* 0x3eaaaae6020d7423 */ /* 0x000fc8000000000d */
[----:B------:R-:W-:-:S04]  /*2f80*/  FFMA R13, R2, R13, -0.5 ;  /* 0xbf000000020d7423 */ /* 0x000fc8000000000d */
[----:B------:R-:W-:-:S04]  /*2f90*/  FMUL R13, R2, R13 ;  /* 0x0000000d020d7220 */ /* 0x000fc80000400000 */
[----:B------:R-:W-:Y:S01]  /*2fa0*/  FFMA R13, R2, R13, R2 ;  /* 0x0000000d020d7223 */ /* 0x000fe20000000002 */
[----:B------:R-:W-:Y:S01]  /*2fb0*/  FMUL R2, R3, 1.1920928955078125e-07 ;  /* 0x3400000003027820 */ /* 0x000fe20000400000 */
[----:B------:R-:W-:-:S03]  /*2fc0*/  FSEL R3, |R9|, |R8|, !P3 ;  /* 0x4000000809037208 */ /* 0x000fc60005800200 */
[----:B------:R-:W-:Y:S01]  /*2fd0*/  FFMA R2, R2, 0.69314718246459960938, R13 ;  /* 0x3f31721802027823 */ /* 0x000fe2000000000d */
[----:B------:R-:W0:Y:S01]  /*2fe0*/  FCHK P2, R3, R11 ;  /* 0x0000000b03007302 */ /* 0x000e220000040000 */
[C---:B------:R-:W-:Y:S01]  /*2ff0*/  @P1 FFMA R2, R24.reuse, R15, +INF ;  /* 0x7f80000018021423 */ /* 0x040fe2000000000f */
[----:B------:R-:W-:Y:S01]  /*3000*/  FFMA R13, R3, R12, RZ ;  /* 0x0000000c030d7223 */ /* 0x000fe200000000ff */
[----:B------:R-:W-:-:S03]  /*3010*/  @P0 FSETP.NEU.AND P1, PT, R24, RZ, PT ;  /* 0x000000ff1800020b */ /* 0x000fc60003f2d000 */
[----:B------:R-:W-:Y:S01]  /*3020*/  FFMA R14, -R11, R13, R3 ;  /* 0x0000000d0b0e7223 */ /* 0x000fe20000000103 */
[----:B------:R-:W-:-:S03]  /*3030*/  @P0 FSEL R2, R2, -RZ, P1 ;  /* 0x800000ff02020208 */ /* 0x000fc60000800000 */
[----:B------:R-:W-:Y:S02]  /*3040*/  FFMA R12, R12, R14, R13 ;  /* 0x0000000e0c0c7223 */ /* 0x000fe4000000000d */
[----:B------:R-:W-:Y:S01]  /*3050*/  FMUL R14, R2, 0.5 ;  /* 0x3f000000020e7820 */ /* 0x000fe20000400000 */
[----:B0-----:R-:W-:Y:S06]  /*3060*/  @!P2 BRA `(.L_x_42) ;  /* 0x000000000010a947 */ /* 0x001fec0003800000 */
[----:B------:R-:W-:Y:S02]  /*3070*/  MOV R12, R11 ;  /* 0x0000000b000c7202 */ /* 0x000fe40000000f00 */
[----:B------:R-:W-:-:S07]  /*3080*/  MOV R15, 0x30a0 ;  /* 0x000030a0000f7802 */ /* 0x000fce0000000f00 */
[----:B------:R-:W-:Y:S05]  /*3090*/  CALL.REL.NOINC `($__internal_1_$__cuda_sm3x_div_rn_noftz_f32_slowpath) ;  /* 0x0000002400d47944 */ /* 0x000fea0003c00000 */
[----:B------:R-:W-:-:S07]  /*30a0*/  IMAD.MOV.U32 R12, RZ, RZ, R3 ;  /* 0x000000ffff0c7224 */ /* 0x000fce00078e0003 */
.L_x_42:
[----:B------:R-:W-:Y:S05]  /*30b0*/  BSYNC.RECONVERGENT B4 ;  /* 0x0000000000047941 */ /* 0x000fea0003800200 */
.L_x_41:
[----:B------:R-:W-:Y:S02]  /*30c0*/  HFMA2 R3, -RZ, RZ, 0.89990234375, 10328 ;  /* 0x3b33710bff037431 */ /* 0x000fe400000001ff */
[----:B------:R-:W-:Y:S01]  /*30d0*/  FMUL R2, R12, R12 ;  /* 0x0000000c0c027220 */ /* 0x000fe20000400000 */
[----:B------:R-:W-:Y:S01]  /*30e0*/  IMAD.MOV.U32 R18, RZ, RZ, 0x3f6ee581 ;  /* 0x3f6ee581ff127424 */ /* 0x000fe200078e00ff */
        /* <DEDUP_REMOVED lines=10> */
[----:B------:R-:W-:-:S04]  /*3190*/  FFMA R3, R3, R12, R12 ;  /* 0x0000000c03037223 */ /* 0x000fc8000000000c */
[C---:B------:R-:W-:Y:S01]  /*31a0*/  FFMA R2, R18.reuse, 1.6832555532455444336, -R3 ;  /* 0x3fd774eb12027823 */ /* 0x040fe20000000803 */
[----:B------:R-:W-:-:S04]  /*31b0*/  FSEL R18, R18, 1.8663789033889770508, !P3 ;  /* 0x3feee58112127808 */ /* 0x000fc80005800000 */
[-C--:B------:R-:W-:Y:S01]  /*31c0*/  FSEL R11, R2, R3.reuse, !P3 ;  /* 0x00000003020b7208 */ /* 0x080fe20005800000 */
[----:B------:R-:W-:Y:S01]  /*31d0*/  FADD R2, |R9|, |R8| ;  /* 0x4000000809027221 */ /* 0x000fe20000000200 */
[----:B------:R-:W-:-:S05]  /*31e0*/  FSEL R3, R3, -R3, !P3 ;  /* 0x8000000303037208 */ /* 0x000fca0005800000 */
[----:B------:R-:W-:Y:S01]  /*31f0*/  @!P0 FFMA R11, R18, 1.6832555532455444336, R3 ;  /* 0x3fd774eb120b8823 */ /* 0x000fe20000000003 */
[----:B------:R-:W-:-:S04]  /*3200*/  MOV R3, 0x4016cbe4 ;  /* 0x4016cbe400037802 */ /* 0x000fc80000000f00 */
[----:B------:R-:W-:Y:S02]  /*3210*/  @!P1 FSEL R11, R3, 0.78539818525314331055, !P0 ;  /* 0x3f490fdb030b9808 */ /* 0x000fe40004000000 */
[----:B------:R-:W-:Y:S02]  /*3220*/  FSETP.NAN.AND P0, PT, R2, R2, PT ;  /* 0x000000020200720b */ /* 0x000fe40003f08000 */
[----:B------:R-:W-:-:S04]  /*3230*/  LOP3.LUT R11, R11, 0x80000000, R8, 0xb8, !PT ;  /* 0x800000000b0b7812 */ /* 0x000fc800078eb808 */
[----:B------:R-:W-:-:S07]  /*3240*/  FSEL R2, R2, R11, P0 ;  /* 0x0000000b02027208 */ /* 0x000fce0000000000 */
.L_x_13:
[----:B------:R-:W-:Y:S05]  /*3250*/  BSYNC.RECONVERGENT B3 ;  /* 0x0000000000037941 */ /* 0x000fea0003800200 */
.L_x_9:
[C---:B------:R-:W-:Y:S01]  /*3260*/  FMUL R11, R7.reuse, R2 ;  /* 0x00000002070b7220 */ /* 0x040fe20000400000 */
[----:B------:R-:W-:Y:S01]  /*3270*/  BSSY.RECONVERGENT B1, `(.L_x_43) ;  /* 0x000020a000017945 */ /* 0x000fe20003800200 */
[----:B------:R-:W-:-:S03]  /*3280*/  FMUL R14, R7, R14 ;  /* 0x0000000e070e7220 */ /* 0x000fc60000400000 */
[----:B------:R-:W-:-:S13]  /*3290*/  LOP3.LUT P0, R2, R11, 0x7fffffff, RZ, 0xc0, !PT ;  /* 0x7fffffff0b027812 */ /* 0x000fda000780c0ff */
[----:B------:R-:W-:Y:S05]  /*32a0*/  @P0 BRA `(.L_x_44) ;  /* 0x00000000002c0947 */ /* 0x000fea0003800000 */
[----:B------:R-:W-:Y:S02]  /*32b0*/  HFMA2 R13, -RZ, RZ, 3.7421875, 0 ;  /* 0x437c0000ff0d7431 */ /* 0x000fe400000001ff */
[----:B------:R-:W-:-:S04]  /*32c0*/  IMAD.MOV.U32 R3, RZ, RZ, 0x3bbb989d ;  /* 0x3bbb989dff037424 */ /* 0x000fc800078e00ff */
[----:B------:R-:W-:-:S04]  /*32d0*/  FFMA.SAT R2, R14, R3, 0.5 ;  /* 0x3f0000000e027423 */ /* 0x000fc80000002003 */
[----:B------:R-:W-:-:S04]  /*32e0*/  FFMA.RM R2, R2, R13, 12582913 ;  /* 0x4b40000102027423 */ /* 0x000fc8000000400d */
[C---:B------:R-:W-:Y:S01]  /*32f0*/  FADD R3, R2.reuse, -12583039 ;  /* 0xcb40007f02037421 */ /* 0x040fe20000000000 */
[----:B------:R-:W-:-:S03]  /*3300*/  IMAD.SHL.U32 R2, R2, 0x800000, RZ ;  /* 0x0080000002027824 */ /* 0x000fc600078e00ff */
[----:B------:R-:W-:-:S04]  /*3310*/  FFMA R3, R14, 1.4426950216293334961, -R3 ;  /* 0x3fb8aa3b0e037823 */ /* 0x000fc80000000803 */
[----:B------:R-:W-:-:S06]  /*3320*/  FFMA R3, R14, 1.925963033500011079e-08, R3 ;  /* 0x32a570600e037823 */ /* 0x000fcc0000000003 */
[----:B------:R-:W0:Y:S02]  /*3330*/  MUFU.EX2 R3, R3 ;  /* 0x0000000300037308 */ /* 0x000e240000000800 */
[----:B0-----:R-:W-:Y:S01]  /*3340*/  FMUL R18, R2, R3 ;  /* 0x0000000302127220 */ /* 0x001fe20000400000 */
[----:B------:R-:W-:Y:S06]  /*3350*/  BRA `(.L_x_45) ;  /* 0x0000001c00ec7947 */ /* 0x000fec0003800000 */
.L_x_44:
[----:B------:R-:W-:-:S13]  /*3360*/  LOP3.LUT P0, R3, R14, 0x7fffffff, RZ, 0xc0, !PT ;  /* 0x7fffffff0e037812 */ /* 0x000fda000780c0ff */
[----:B------:R-:W-:Y:S05]  /*3370*/  @P0 BRA `(.L_x_46) ;  /* 0x0000000800540947 */ /* 0x000fea0003800000 */
[C---:B------:R-:W-:Y:S01]  /*3380*/  FMUL R2, R11.reuse, 0.63661974668502807617 ;  /* 0x3f22f9830b027820 */ /* 0x040fe20000400000 */
[----:B------:R-:W-:Y:S01]  /*3390*/  FSETP.GE.AND P0, PT, |R11|, 105615, PT ;  /* 0x47ce47800b00780b */ /* 0x000fe20003f06200 */
[----:B------:R-:W-:Y:S02]  /*33a0*/  BSSY.RECONVERGENT B2, `(.L_x_47) ;  /* 0x000003c000027945 */ /* 0x000fe40003800200 */
[----:B------:R-:W0:Y:S02]  /*33b0*/  F2I.NTZ R18, R2 ;  /* 0x0000000200127305 */ /* 0x000e240000203100 */
[-C--:B0-----:R-:W-:Y:S02]  /*33c0*/  I2FP.F32.S32 R22, R18.reuse ;  /* 0x0000001200167245 */ /* 0x081fe40000201400 */
[----:B------:R-:W-:-:S03]  /*33d0*/  MOV R23, R18 ;  /* 0x0000001200177202 */ /* 0x000fc60000000f00 */
[----:B------:R-:W-:-:S04]  /*33e0*/  FFMA R3, R22, -1.5707962512969970703, R11 ;  /* 0xbfc90fda16037823 */ /* 0x000fc8000000000b */
[----:B------:R-:W-:-:S04]  /*33f0*/  FFMA R3, R22, -7.5497894158615963534e-08, R3 ;  /* 0xb3a2216816037823 */ /* 0x000fc80000000003 */
[----:B------:R-:W-:-:S04]  /*3400*/  FFMA R22, R22, -5.3903029534742383927e-15, R3 ;  /* 0xa7c234c516167823 */ /* 0x000fc80000000003 */
[----:B------:R-:W-:Y:S01]  /*3410*/  IMAD.MOV.U32 R3, RZ, RZ, R22 ;  /* 0x000000ffff037224 */ /* 0x000fe200078e0016 */
[----:B------:R-:W-:Y:S06]  /*3420*/  @!P0 BRA `(.L_x_48) ;  /* 0x0000000000cc8947 */ /* 0x000fec0003800000 */
[----:B------:R-:W-:-:S13]  /*3430*/  FSETP.NEU.AND P1, PT, |R11|, +INF , PT ;  /* 0x7f8000000b00780b */ /* 0x000fda0003f2d200 */
[----:B------:R-:W-:Y:S01]  /*3440*/  @!P1 FMUL R3, RZ, R11 ;  /* 0x0000000bff039220 */ /* 0x000fe20000400000 */
[----:B------:R-:W-:Y:S01]  /*3450*/  @!P1 MOV R18, RZ ;  /* 0x000000ff00129202 */ /* 0x000fe20000000f00 */
[----:B------:R-:W-:Y:S06]  /*3460*/  @!P1 BRA `(.L_x_48) ;  /* 0x0000000000bc9947 */ /* 0x000fec0003800000 */
[----:B------:R-:W0:Y:S01]  /*3470*/  LDC.64 R2, c[0x4][0xe0] ;  /* 0x01003800ff027b82 */ /* 0x000e220000000a00 */
[----:B------:R-:W-:Y:S02]  /*3480*/  IMAD.SHL.U32 R13, R11, 0x100, RZ ;  /* 0x000001000b0d7824 */ /* 0x000fe400078e00ff */
[----:B------:R-:W-:Y:S02]  /*3490*/  HFMA2 R12, -RZ, RZ, 0, 0 ;  /* 0x00000000ff0c7431 */ /* 0x000fe400000001ff */
[----:B------:R-:W-:Y:S01]  /*34a0*/  IMAD.MOV.U32 R20, RZ, RZ, RZ ;  /* 0x000000ffff147224 */ /* 0x000fe200078e00ff */
[----:B------:R-:W-:Y:S01]  /*34b0*/  UMOV UR4, URZ ;  /* 0x000000ff00047c82 */ /* 0x000fe20008000000 */
[----:B------:R-:W-:-:S07]  /*34c0*/  LOP3.LUT R21, R13, 0x80000000, RZ, 0xfc, !PT ;  /* 0x800000000d157812 */ /* 0x000fce00078efcff */
.L_x_49:
[----:B0-----:R-:W-:-:S06]  /*34d0*/  IMAD.WIDE.U32 R14, R20, 0x4, R2 ;  /* 0x00000004140e7825 */ /* 0x001fcc00078e0002 */
[----:B------:R-:W2:Y:S01]  /*34e0*/  LDG.E.CONSTANT R14, desc[UR6][R14.64] ;  /* 0x000000060e0e7981 */ /* 0x000ea2000c1e9900 */
[C---:B-1----:R-:W-:Y:S01]  /*34f0*/  LEA R13, R20.reuse, R1, 0x2 ;  /* 0x00000001140d7211 */ /* 0x042fe200078e10ff */
[----:B------:R-:W-:-:S05]  /*3500*/  VIADD R20, R20, 0x1 ;  /* 0x0000000114147836 */ /* 0x000fca0000000000 */
[----:B------:R-:W-:Y:S01]  /*3510*/  ISETP.NE.AND P1, PT, R20, 0x6, PT ;  /* 0x000000061400780c */ /* 0x000fe20003f25270 */
[----:B--2---:R-:W-:-:S03]  /*3520*/  IMAD.WIDE.U32 R18, R14, R21, RZ ;  /* 0x000000150e127225 */ /* 0x004fc600078e00ff */
[----:B------:R-:W-:-:S04]  /*3530*/  IADD3 R18, P2, PT, R18, R12, RZ ;  /* 0x0000000c12127210 */ /* 0x000fc80007f5e0ff */
[----:B------:R-:W-:Y:S01]  /*3540*/  IADD3.X R12, PT, PT, R19, UR4, RZ, P2, !PT ;  /* 0x00000004130c7c10 */ /* 0x000fe200097fe4ff */
[----:B------:R1:W-:Y:S04]  /*3550*/  STL [R13], R18 ;  /* 0x000000120d007387 */ /* 0x0003e80000100800 */
[----:B------:R-:W-:Y:S05]  /*3560*/  @P1 BRA `(.L_x_49) ;  /* 0xfffffffc00d81947 */ /* 0x000fea000383ffff */
[----:B-1----:R-:W-:Y:S01]  /*3570*/  SHF.R.U32.HI R13, RZ, 0x17, R11 ;  /* 0x00000017ff0d7819 */ /* 0x002fe2000001160b */
[----:B------:R0:W-:Y:S03]  /*3580*/  STL [R1+0x18], R12 ;  /* 0x0000180c01007387 */ /* 0x0001e60000100800 */
[C---:B------:R-:W-:Y:S02]  /*3590*/  LOP3.LUT R2, R13.reuse, 0xe0, RZ, 0xc0, !PT ;  /* 0x000000e00d027812 */ /* 0x040fe400078ec0ff */
[----:B------:R-:W-:Y:S02]  /*35a0*/  LOP3.LUT P1, RZ, R13, 0x1f, RZ, 0xc0, !PT ;  /* 0x0000001f0dff7812 */ /* 0x000fe4000782c0ff */
[----:B------:R-:W-:-:S04]  /*35b0*/  IADD3 R2, PT, PT, R2, -0x80, RZ ;  /* 0xffffff8002027810 */ /* 0x000fc80007ffe0ff */
[----:B------:R-:W-:-:S05]  /*35c0*/  SHF.R.U32.HI R2, RZ, 0x5, R2 ;  /* 0x00000005ff027819 */ /* 0x000fca0000011602 */
[----:B------:R-:W-:-:S05]  /*35d0*/  IMAD R15, R2, -0x4, R1 ;  /* 0xfffffffc020f7824 */ /* 0x000fca00078e0201 */
[----:B------:R-:W2:Y:S04]  /*35e0*/  LDL R14, [R15+0x18] ;  /* 0x000018000f0e7983 */ /* 0x000ea80000100800 */
[----:B------:R-:W2:Y:S04]  /*35f0*/  LDL R3, [R15+0x14] ;  /* 0x000014000f037983 */ /* 0x000ea80000100800 */
[----:B------:R-:W3:Y:S01]  /*3600*/  @P1 LDL R2, [R15+0x10] ;  /* 0x000010000f021983 */ /* 0x000ee20000100800 */
[----:B------:R-:W-:Y:S01]  /*3610*/  LOP3.LUT R13, R13, 0x1f, RZ, 0xc0, !PT ;  /* 0x0000001f0d0d7812 */ /* 0x000fe200078ec0ff */
[----:B------:R-:W-:Y:S01]  /*3620*/  UMOV UR4, 0x54442d19 ;  /* 0x54442d1900047882 */ /* 0x000fe20000000000 */
[----:B------:R-:W-:-:S02]  /*3630*/  UMOV UR5, 0x3bf921fb ;  /* 0x3bf921fb00057882 */ /* 0x000fc40000000000 */
[-C--:B--2---:R-:W-:Y:S02]  /*3640*/  @P1 SHF.L.W.U32.HI R14, R3, R13.reuse, R14 ;  /* 0x0000000d030e1219 */ /* 0x084fe40000010e0e */
[----:B---3--:R-:W-:Y:S02]  /*3650*/  @P1 SHF.L.W.U32.HI R3, R2, R13, R3 ;  /* 0x0000000d02031219 */ /* 0x008fe40000010e03 */
[----:B------:R-:W-:Y:S02]  /*3660*/  ISETP.GE.AND P1, PT, R11, RZ, PT ;  /* 0x000000ff0b00720c */ /* 0x000fe40003f26270 */
[C-C-:B------:R-:W-:Y:S01]  /*3670*/  SHF.L.W.U32.HI R18, R3.reuse, 0x2, R14.reuse ;  /* 0x0000000203127819 */ /* 0x140fe20000010e0e */
[----:B------:R-:W-:Y:S01]  /*3680*/  IMAD.SHL.U32 R3, R3, 0x4, RZ ;  /* 0x0000000403037824 */ /* 0x000fe200078e00ff */
[----:B------:R-:W-:Y:S02]  /*3690*/  SHF.R.U32.HI R15, RZ, 0x1e, R14 ;  /* 0x0000001eff0f7819 */ /* 0x000fe4000001160e */
[----:B------:R-:W-:-:S02]  /*36a0*/  SHF.R.S32.HI R13, RZ, 0x1f, R18 ;  /* 0x0000001fff0d7819 */ /* 0x000fc40000011412 */
[C---:B------:R-:W-:Y:S02]  /*36b0*/  LOP3.LUT R14, R18.reuse, R11, RZ, 0x3c, !PT ;  /* 0x0000000b120e7212 */ /* 0x040fe400078e3cff */
[C---:B------:R-:W-:Y:S02]  /*36c0*/  LOP3.LUT R2, R13.reuse, R3, RZ, 0x3c, !PT ;  /* 0x000000030d027212 */ /* 0x040fe400078e3cff */
[----:B------:R-:W-:Y:S02]  /*36d0*/  LOP3.LUT R3, R13, R18, RZ, 0x3c, !PT ;  /* 0x000000120d037212 */ /* 0x000fe400078e3cff */
[----:B------:R-:W-:Y:S02]  /*36e0*/  LEA.HI R18, R18, R15, RZ, 0x1 ;  /* 0x0000000f12127211 */ /* 0x000fe400078f08ff */
[----:B------:R-:W-:Y:S02]  /*36f0*/  ISETP.GE.AND P2, PT, R14, RZ, PT ;  /* 0x000000ff0e00720c */ /* 0x000fe40003f46270 */
[----:B------:R-:W0:Y:S01]  /*3700*/  I2F.F64.S64 R2, R2 ;  /* 0x0000000200027312 */ /* 0x000e220000301c00 */
[----:B------:R-:W-:-:S05]  /*3710*/  IADD3 R14, PT, PT, -R18, RZ, RZ ;  /* 0x000000ff120e7210 */ /* 0x000fca0007ffe1ff */
[----:B------:R-:W-:Y:S01]  /*3720*/  @!P1 IMAD.MOV.U32 R18, RZ, RZ, R14 ;  /* 0x000000ffff129224 */ /* 0x000fe200078e000e */
[----:B0-----:R-:W-:-:S10]  /*3730*/  DMUL R12, R2, UR4 ;  /* 0x00000004020c7c28 */ /* 0x001fd40008000000 */
[----:B------:R-:W0:Y:S02]  /*3740*/  F2F.F32.F64 R12, R12 ;  /* 0x0000000c000c7310 */ /* 0x000e240000301000 */
[----:B0-----:R-:W-:-:S07]  /*3750*/  FSEL R3, -R12, R12, !P2 ;  /* 0x0000000c0c037208 */ /* 0x001fce0005000100 */
.L_x_48:
[----:B------:R-:W-:Y:S05]  /*3760*/  BSYNC.RECONVERGENT B2 ;  /* 0x0000000000027941 */ /* 0x000fea0003800200 */
.L_x_47:
[----:B------:R-:W-:Y:S01]  /*3770*/  MOV R19, 0x37cbac00 ;  /* 0x37cbac0000137802 */ /* 0x000fe20000000f00 */
[----:B------:R-:W-:Y:S01]  /*3780*/  FMUL R2, R3, R3 ;  /* 0x0000000303027220 */ /* 0x000fe20000400000 */
[C---:B------:R-:W-:Y:S01]  /*3790*/  LOP3.LUT R13, R18.reuse, 0x1, RZ, 0xc0, !PT ;  /* 0x00000001120d7812 */ /* 0x040fe200078ec0ff */
[----:B------:R-:W-:Y:S01]  /*37a0*/  IMAD.MOV.U32 R20, RZ, RZ, 0x3c0885e4 ;  /* 0x3c0885e4ff147424 */ /* 0x000fe200078e00ff */
[----:B------:R-:W-:Y:S01]  /*37b0*/  IADD3 R14, PT, PT, R18, 0x1, RZ ;  /* 0x00000001120e7810 */ /* 0x000fe20007ffe0ff */
[----:B------:R-:W-:Y:S01]  /*37c0*/  FFMA R12, R2, R19, -0.0013887860113754868507 ;  /* 0xbab607ed020c7423 */ /* 0x000fe20000000013 */
[----:B------:R-:W-:Y:S01]  /*37d0*/  ISETP.NE.U32.AND P1, PT, R13, 0x1, PT ;  /* 0x000000010d00780c */ /* 0x000fe20003f25070 */
[----:B------:R-:W-:Y:S01]  /*37e0*/  IMAD.MOV.U32 R21, RZ, RZ, 0x3e2aaaa8 ;  /* 0x3e2aaaa8ff157424 */ /* 0x000fe200078e00ff */
[----:B------:R-:W-:Y:S01]  /*37f0*/  LOP3.LUT P2, RZ, R14, 0x2, RZ, 0xc0, !PT ;  /* 0x000000020eff7812 */ /* 0x000fe2000784c0ff */
[----:B------:R-:W-:Y:S01]  /*3800*/  BSSY.RECONVERGENT B2, `(.L_x_50) ;  /* 0x000003d000027945 */ /* 0x000fe20003800200 */
[----:B------:R-:W-:-:S02]  /*3810*/  FSEL R13, R12, -0.00019574658654164522886, P1 ;  /* 0xb94d41530c0d7808 */ /* 0x000fc40000800000 */
[----:B------:R-:W-:Y:S02]  /*3820*/  FSEL R15, R20, 0.041666727513074874878, !P1 ;  /* 0x3d2aaabb140f7808 */ /* 0x000fe40004800000 */
[----:B------:R-:W-:Y:S02]  /*3830*/  FSEL R18, R3, 1, !P1 ;  /* 0x3f80000003127808 */ /* 0x000fe40004800000 */
[----:B------:R-:W-:Y:S01]  /*3840*/  FSEL R12, -R21, -0.4999999701976776123, !P1 ;  /* 0xbeffffff150c7808 */ /* 0x000fe20004800100 */
[C---:B------:R-:W-:Y:S02]  /*3850*/  FFMA R13, R2.reuse, R13, R15 ;  /* 0x0000000d020d7223 */ /* 0x040fe4000000000f */
[C---:B------:R-:W-:Y:S02]  /*3860*/  FFMA R3, R2.reuse, R18, RZ ;  /* 0x0000001202037223 */ /* 0x040fe400000000ff */
[----:B------:R-:W-:-:S04]  /*3870*/  FFMA R12, R2, R13, R12 ;  /* 0x0000000d020c7223 */ /* 0x000fc8000000000c */
[----:B------:R-:W-:-:S04]  /*3880*/  FFMA R18, R3, R12, R18 ;  /* 0x0000000c03127223 */ /* 0x000fc80000000012 */
[----:B------:R-:W-:Y:S01]  /*3890*/  @P2 FADD R18, RZ, -R18 ;  /* 0x80000012ff122221 */ /* 0x000fe20000000000 */
[----:B------:R-:W-:Y:S06]  /*38a0*/  @!P0 BRA `(.L_x_51) ;  /* 0x0000000000c88947 */ /* 0x000fec0003800000 */
[----:B------:R-:W-:-:S13]  /*38b0*/  FSETP.NEU.AND P0, PT, |R11|, +INF , PT ;  /* 0x7f8000000b00780b */ /* 0x000fda0003f0d200 */
[----:B------:R-:W-:Y:S01]  /*38c0*/  @!P0 FMUL R22, RZ, R11 ;  /* 0x0000000bff168220 */ /* 0x000fe20000400000 */
[----:B------:R-:W-:Y:S01]  /*38d0*/  @!P0 MOV R23, RZ ;  /* 0x000000ff00178202 */ /* 0x000fe20000000f00 */
[----:B------:R-:W-:Y:S06]  /*38e0*/  @!P0 BRA `(.L_x_51) ;  /* 0x0000000000b88947 */ /* 0x000fec0003800000 */
[----:B------:R-:W0:Y:S01]  /*38f0*/  LDC.64 R2, c[0x4][0xe0] ;  /* 0x01003800ff027b82 */ /* 0x000e220000000a00 */
[----:B------:R-:W-:Y:S01]  /*3900*/  IMAD.SHL.U32 R12, R11, 0x100, RZ ;  /* 0x000001000b0c7824 */ /* 0x000fe200078e00ff */
[----:B------:R-:W-:Y:S01]  /*3910*/  CS2R R22, SRZ ;  /* 0x0000000000167805 */ /* 0x000fe2000001ff00 */
[----:B------:R-:W-:-:S03]  /*3920*/  UMOV UR4, URZ ;  /* 0x000000ff00047c82 */ /* 0x000fc60008000000 */
[----:B------:R-:W-:-:S07]  /*3930*/  LOP3.LUT R27, R12, 0x80000000, RZ, 0xfc, !PT ;  /* 0x800000000c1b7812 */ /* 0x000fce00078efcff */
.L_x_52:
        /* <DEDUP_REMOVED lines=10> */
[----:B------:R-:W-:Y:S01]  /*39e0*/  SHF.R.U32.HI R12, RZ, 0x17, R11 ;  /* 0x00000017ff0c7819 */ /* 0x000fe2000001160b */
        /* <DEDUP_REMOVED lines=11> */
[----:B------:R-:W-:Y:S01]  /*3aa0*/  UMOV UR5, 0x3bf921fb ;  /* 0x3bf921fb00057882 */ /* 0x000fe20000000000 */
[----:B------:R-:W-:-:S02]  /*3ab0*/  ISETP.GE.AND P1, PT, R11, RZ, PT ;  /* 0x000000ff0b00720c */ /* 0x000fc40003f26270 */
[-C--:B--2---:R-:W-:Y:S02]  /*3ac0*/  @P0 SHF.L.W.U32.HI R14, R3, R12.reuse, R14 ;  /* 0x0000000c030e0219 */ /* 0x084fe40000010e0e */
[----:B---3--:R-:W-:Y:S02]  /*3ad0*/  @P0 SHF.L.W.U32.HI R3, R2, R12, R3 ;  /* 0x0000000c02030219 */ /* 0x008fe40000010e03 */
[--C-:B------:R-:W-:Y:S02]  /*3ae0*/  SHF.R.U32.HI R23, RZ, 0x1e, R14.reuse ;  /* 0x0000001eff177819 */ /* 0x100fe4000001160e */
[C---:B-1----:R-:W-:Y:S01]  /*3af0*/  SHF.L.W.U32.HI R24, R3.reuse, 0x2, R14 ;  /* 0x0000000203187819 */ /* 0x042fe20000010e0e */
[----:B------:R-:W-:-:S03]  /*3b00*/  IMAD.SHL.U32 R3, R3, 0x4, RZ ;  /* 0x0000000403037824 */ /* 0x000fc600078e00ff */
[----:B------:R-:W-:Y:S02]  /*3b10*/  SHF.R.S32.HI R12, RZ, 0x1f, R24 ;  /* 0x0000001fff0c7819 */ /* 0x000fe40000011418 */
[----:B------:R-:W-:Y:S02]  /*3b20*/  LOP3.LUT R11, R24, R11, RZ, 0x3c, !PT ;  /* 0x0000000b180b7212 */ /* 0x000fe400078e3cff */
[C---:B------:R-:W-:Y:S02]  /*3b30*/  LOP3.LUT R2, R12.reuse, R3, RZ, 0x3c, !PT ;  /* 0x000000030c027212 */ /* 0x040fe400078e3cff */
[----:B------:R-:W-:Y:S02]  /*3b40*/  LOP3.LUT R3, R12, R24, RZ, 0x3c, !PT ;  /* 0x000000180c037212 */ /* 0x000fe400078e3cff */
[----:B------:R-:W-:Y:S02]  /*3b50*/  LEA.HI R23, R24, R23, RZ, 0x1 ;  /* 0x0000001718177211 */ /* 0x000fe400078f08ff */
[----:B------:R-:W-:-:S02]  /*3b60*/  ISETP.GE.AND P0, PT, R11, RZ, PT ;  /* 0x000000ff0b00720c */ /* 0x000fc40003f06270 */
[----:B------:R-:W1:Y:S01]  /*3b70*/  I2F.F64.S64 R2, R2 ;  /* 0x0000000200027312 */ /* 0x000e620000301c00 */
[----:B------:R-:W-:-:S05]  /*3b80*/  IADD3 R11, PT, PT, -R23, RZ, RZ ;  /* 0x000000ff170b7210 */ /* 0x000fca0007ffe1ff */
[----:B------:R-:W-:Y:S01]  /*3b90*/  @!P1 IMAD.MOV.U32 R23, RZ, RZ, R11 ;  /* 0x000000ffff179224 */ /* 0x000fe200078e000b */
[----:B-1----:R-:W-:-:S10]  /*3ba0*/  DMUL R12, R2, UR4 ;  /* 0x00000004020c7c28 */ /* 0x002fd40008000000 */
[----:B------:R-:W0:Y:S02]  /*3bb0*/  F2F.F32.F64 R12, R12 ;  /* 0x0000000c000c7310 */ /* 0x000e240000301000 */
[----:B0-----:R-:W-:-:S07]  /*3bc0*/  FSEL R22, -R12, R12, !P0 ;  /* 0x0000000c0c167208 */ /* 0x001fce0004000100 */
.L_x_51:
[----:B------:R-:W-:Y:S05]  /*3bd0*/  BSYNC.RECONVERGENT B2 ;  /* 0x0000000000027941 */ /* 0x000fea0003800200 */
.L_x_50:
[----:B------:R-:W-:Y:S01]  /*3be0*/  FMUL R2, R22, R22 ;  /* 0x0000001616027220 */ /* 0x000fe20000400000 */
[C---:B------:R-:W-:Y:S02]  /*3bf0*/  LOP3.LUT R3, R23.reuse, 0x1, RZ, 0xc0, !PT ;  /* 0x0000000117037812 */ /* 0x040fe400078ec0ff */
[----:B------:R-:W-:Y:S01]  /*3c00*/  LOP3.LUT P1, RZ, R23, 0x2, RZ, 0xc0, !PT ;  /* 0x0000000217ff7812 */ /* 0x000fe2000782c0ff */
[----:B------:R-:W-:Y:S01]  /*3c10*/  FFMA R19, R2, R19, -0.0013887860113754868507 ;  /* 0xbab607ed02137423 */ /* 0x000fe20000000013 */
[----:B------:R-:W-:-:S04]  /*3c20*/  ISETP.NE.U32.AND P0, PT, R3, 0x1, PT ;  /* 0x000000010300780c */ /* 0x000fc80003f05070 */
[----:B------:R-:W-:Y:S02]  /*3c30*/  FSEL R3, R20, 0.041666727513074874878, P0 ;  /* 0x3d2aaabb14037808 */ /* 0x000fe40000000000 */
[----:B------:R-:W-:Y:S02]  /*3c40*/  FSEL R19, R19, -0.00019574658654164522886, !P0 ;  /* 0xb94d415313137808 */ /* 0x000fe40004000000 */
[----:B------:R-:W-:Y:S02]  /*3c50*/  FSEL R11, R22, 1, P0 ;  /* 0x3f800000160b7808 */ /* 0x000fe40000000000 */
[----:B------:R-:W-:Y:S01]  /*3c60*/  FSEL R14, -R21, -0.4999999701976776123, P0 ;  /* 0xbeffffff150e7808 */ /* 0x000fe20000000100 */
[C---:B------:R-:W-:Y:S02]  /*3c70*/  FFMA R3, R2.reuse, R19, R3 ;  /* 0x0000001302037223 */ /* 0x040fe40000000003 */
[C---:B------:R-:W-:Y:S02]  /*3c80*/  FFMA R12, R2.reuse, R11, RZ ;  /* 0x0000000b020c7223 */ /* 0x040fe400000000ff */
[----:B------:R-:W-:-:S04]  /*3c90*/  FFMA R3, R2, R3, R14 ;  /* 0x0000000302037223 */ /* 0x000fc8000000000e */
[----:B------:R-:W-:-:S04]  /*3ca0*/  FFMA R11, R12, R3, R11 ;  /* 0x000000030c0b7223 */ /* 0x000fc8000000000b */
[----:B------:R-:W-:Y:S01]  /*3cb0*/  @P1 FADD R11, RZ, -R11 ;  /* 0x8000000bff0b1221 */ /* 0x000fe20000000000 */
[----:B------:R-:W-:Y:S06]  /*3cc0*/  BRA `(.L_x_45) ;  /* 0x0000001400907947 */ /* 0x000fec0003800000 */
.L_x_46:
[----:B------:R-:W-:-:S13]  /*3cd0*/  ISETP.GE.U32.AND P0, PT, R2, 0x7f800000, PT ;  /* 0x7f8000000200780c */ /* 0x000fda0003f06070 */
[----:B------:R-:W-:Y:S05]  /*3ce0*/  @!P0 BRA `(.L_x_53) ;  /* 0x0000000000208947 */ /* 0x000fea0003800000 */
[----:B------:R-:W-:-:S13]  /*3cf0*/  ISETP.NE.AND P1, PT, R3, 0x7f800000, PT ;  /* 0x7f8000000300780c */ /* 0x000fda0003f25270 */
[----:B------:R-:W-:Y:S01]  /*3d00*/  @P1 FADD R11, R11, -R11 ;  /* 0x8000000b0b0b1221 */ /* 0x000fe20000000000 */
[----:B------:R-:W-:-:S03]  /*3d10*/  @!P1 ISETP.GT.AND P0, PT, R14, -0x1, PT ;  /* 0xffffffff0e00980c */ /* 0x000fc60003f04270 */
[----:B------:R-:W-:Y:S01]  /*3d20*/  @!P1 FADD R2, R11, -R11 ;  /* 0x8000000b0b029221 */ /* 0x000fe20000000000 */
[----:B------:R-:W-:Y:S02]  /*3d30*/  @P1 MOV R18, R11 ;  /* 0x0000000b00121202 */ /* 0x000fe40000000f00 */
[----:B------:R-:W-:Y:S02]  /*3d40*/  @!P1 FSEL R18, R14, RZ, P0 ;  /* 0x000000ff0e129208 */ /* 0x000fe40000000000 */
[----:B------:R-:W-:Y:S01]  /*3d50*/  @!P1 FSEL R11, R2, RZ, P0 ;  /* 0x000000ff020b9208 */ /* 0x000fe20000000000 */
[----:B------:R-:W-:Y:S06]  /*3d60*/  BRA `(.L_x_45) ;  /* 0x0000001400687947 */ /* 0x000fec0003800000 */
.L_x_53:
[----:B------:R-:W-:-:S05]  /*3d70*/  VIADD R2, R14, 0xbd4e8de8 ;  /* 0xbd4e8de80e027836 */ /* 0x000fca0000000000 */
[----:B------:R-:W-:-:S13]  /*3d80*/  ISETP.GT.U32.AND P0, PT, R2, 0x8e8e5c, PT ;  /* 0x008e8e5c0200780c */ /* 0x000fda0003f04070 */
[----:B------:R-:W-:Y:S05]  /*3d90*/  @P0 BRA `(.L_x_54) ;  /* 0x0000000800c40947 */ /* 0x000fea0003800000 */
[----:B------:R-:W-:Y:S02]  /*3da0*/  HFMA2 R3, -RZ, RZ, 0.96630859375, -0.0022525787353515625 ;  /* 0x3bbb989dff037431 */ /* 0x000fe400000001ff */
[----:B------:R-:W-:Y:S01]  /*3db0*/  FADD R14, R14, -162.88958740234375 ;  /* 0xc322e3bc0e0e7421 */ /* 0x000fe20000000000 */
[----:B------:R-:W-:Y:S02]  /*3dc0*/  IMAD.MOV.U32 R13, RZ, RZ, 0x437c0000 ;  /* 0x437c0000ff0d7424 */ /* 0x000fe400078e00ff */
[C---:B------:R-:W-:Y:S01]  /*3dd0*/  FMUL R21, R11.reuse, 0.63661974668502807617 ;  /* 0x3f22f9830b157820 */ /* 0x040fe20000400000 */
[----:B------:R-:W-:Y:S01]  /*3de0*/  FSETP.GE.AND P0, PT, |R11|, 105615, PT ;  /* 0x47ce47800b00780b */ /* 0x000fe20003f06200 */
[----:B------:R-:W-:Y:S04]  /*3df0*/  BSSY.RECONVERGENT B2, `(.L_x_55) ;  /* 0x000004f000027945 */ /* 0x000fe80003800200 */
[----:B------:R-:W0:Y:S01]  /*3e00*/  F2I.NTZ R21, R21 ;  /* 0x0000001500157305 */ /* 0x000e220000203100 */
[----:B------:R-:W-:-:S04]  /*3e10*/  FFMA.SAT R2, R14, R3, 0.5 ;  /* 0x3f0000000e027423 */ /* 0x000fc80000002003 */
[----:B------:R-:W-:-:S04]  /*3e20*/  FFMA.RM R2, R2, R13, 12582913 ;  /* 0x4b40000102027423 */ /* 0x000fc8000000400d */
[C---:B------:R-:W-:Y:S01]  /*3e30*/  FADD R3, R2.reuse, -12583039 ;  /* 0xcb40007f02037421 */ /* 0x040fe20000000000 */
[----:B------:R-:W-:-:S03]  /*3e40*/  SHF.L.U32 R2, R2, 0x17, RZ ;  /* 0x0000001702027819 */ /* 0x000fc600000006ff */
[C---:B------:R-:W-:Y:S01]  /*3e50*/  FFMA R3, R14.reuse, 1.4426950216293334961, -R3 ;  /* 0x3fb8aa3b0e037823 */ /* 0x040fe20000000803 */
[----:B0-----:R-:W-:Y:S01]  /*3e60*/  I2FP.F32.S32 R22, R21 ;  /* 0x0000001500167245 */ /* 0x001fe20000201400 */
[----:B------:R-:W-:Y:S02]  /*3e70*/  IMAD.MOV.U32 R24, RZ, RZ, R21 ;  /* 0x000000ffff187224 */ /* 0x000fe400078e0015 */
[----:B------:R-:W-:Y:S02]  /*3e80*/  FFMA R3, R14, 1.925963033500011079e-08, R3 ;  /* 0x32a570600e037823 */ /* 0x000fe40000000003 */
[----:B------:R-:W-:-:S04]  /*3e90*/  FFMA R15, R22, -1.5707962512969970703, R11 ;  /* 0xbfc90fda160f7823 */ /* 0x000fc8000000000b */
[----:B------:R-:W0:Y:S01]  /*3ea0*/  MUFU.EX2 R3, R3 ;  /* 0x0000000300037308 */ /* 0x000e220000000800 */
[----:B------:R-:W-:-:S04]  /*3eb0*/  FFMA R15, R22, -7.5497894158615963534e-08, R15 ;  /* 0xb3a22168160f7823 */ /* 0x000fc8000000000f */
[----:B------:R-:W-:Y:S01]  /*3ec0*/  FFMA R22, R22, -5.3903029534742383927e-15, R15 ;  /* 0xa7c234c516167823 */ /* 0x000fe2000000000f */
[----:B0-----:R-:W-:-:S05]  /*3ed0*/  FMUL R2, R2, R3 ;  /* 0x0000000302027220 */ /* 0x001fca0000400000 */
[----:B------:R-:W-:-:S04]  /*3ee0*/  LEA.HI R12, R2, 0xffffffed, RZ, 0x9 ;  /* 0xffffffed020c7811 */ /* 0x000fc800078f48ff */
[----:B------:R-:W-:-:S04]  /*3ef0*/  LOP3.LUT R13, R12, 0xffff, RZ, 0xc0, !PT ;  /* 0x0000ffff0c0d7812 */ /* 0x000fc800078ec0ff */
[----:B------:R-:W-:-:S04]  /*3f00*/  LEA.HI R13, R13, R12, RZ, 0x11 ;  /* 0x0000000c0d0d7211 */ /* 0x000fc800078f88ff */
[----:B------:R-:W-:-:S04]  /*3f10*/  PRMT R13, R13, 0x9910, RZ ;  /* 0x000099100d0d7816 */ /* 0x000fc800000000ff */
[----:B------:R-:W-:-:S04]  /*3f20*/  SHF.R.S32.HI R3, RZ, 0x1, R13 ;  /* 0x00000001ff037819 */ /* 0x000fc8000001140d */
[----:B------:R-:W-:Y:S02]  /*3f30*/  PRMT R13, R3, 0x9910, RZ ;  /* 0x00009910030d7816 */ /* 0x000fe400000000ff */
[----:B------:R-:W-:Y:S01]  /*3f40*/  LOP3.LUT R3, R2, 0x7fffff, RZ, 0xc0, !PT ;  /* 0x007fffff02037812 */ /* 0x000fe200078ec0ff */
[----:B------:R-:W-:Y:S01]  /*3f50*/  IMAD.MOV.U32 R2, RZ, RZ, R22 ;  /* 0x000000ffff027224 */ /* 0x000fe200078e0016 */
[----:B------:R-:W-:Y:S02]  /*3f60*/  IADD3 R14, PT, PT, R12, -R13, RZ ;  /* 0x8000000d0c0e7210 */ /* 0x000fe40007ffe0ff */
[----:B------:R-:W-:Y:S02]  /*3f70*/  LOP3.LUT R12, R3, 0x7f000000, RZ, 0xfc, !PT ;  /* 0x7f000000030c7812 */ /* 0x000fe400078efcff */
[----:B------:R-:W-:Y:S02]  /*3f80*/  LEA R13, R13, 0x3f800000, 0x17 ;  /* 0x3f8000000d0d7811 */ /* 0x000fe400078eb8ff */
[----:B------:R-:W-:Y:S01]  /*3f90*/  LEA R14, R14, 0x3f800000, 0x17 ;  /* 0x3f8000000e0e7811 */ /* 0x000fe200078eb8ff */
[----:B------:R-:W-:Y:S06]  /*3fa0*/  @!P0 BRA `(.L_x_56) ;  /* 0x0000000000cc8947 */ /* 0x000fec0003800000 */
[----:B------:R-:W-:-:S13]  /*3fb0*/  FSETP.NEU.AND P1, PT, |R11|, +INF , PT ;  /* 0x7f8000000b00780b */ /* 0x000fda0003f2d200 */
[----:B------:R-:W-:Y:S01]  /*3fc0*/  @!P1 FMUL R2, RZ, R11 ;  /* 0x0000000bff029220 */ /* 0x000fe20000400000 */
[----:B------:R-:W-:Y:S01]  /*3fd0*/  @!P1 MOV R21, RZ ;  /* 0x000000ff00159202 */ /* 0x000fe20000000f00 */
[----:B------:R-:W-:Y:S06]  /*3fe0*/  @!P1 BRA `(.L_x_56) ;  /* 0x0000000000bc9947 */ /* 0x000fec0003800000 */
[----:B------:R-:W0:Y:S01]  /*3ff0*/  LDC.64 R2, c[0x4][0xe0] ;  /* 0x01003800ff027b82 */ /* 0x000e220000000a00 */
[----:B------:R-:W-:Y:S01]  /*4000*/  IMAD.SHL.U32 R15, R11, 0x100, RZ ;  /* 0x000001000b0f7824 */ /* 0x000fe200078e00ff */
[----:B------:R-:W-:Y:S01]  /*4010*/  MOV R23, RZ ;  /* 0x000000ff00177202 */ /* 0x000fe20000000f00 */
[----:B------:R-:W-:Y:S01]  /*4020*/  IMAD.MOV.U32 R25, RZ, RZ, RZ ;  /* 0x000000ffff197224 */ /* 0x000fe200078e00ff */
[----:B------:R-:W-:Y:S02]  /*4030*/  UMOV UR4, URZ ;  /* 0x000000ff00047c82 */ /* 0x000fe40008000000 */
[----:B------:R-:W-:-:S07]  /*4040*/  LOP3.LUT R15, R15, 0x80000000, RZ, 0xfc, !PT ;  /* 0x800000000f0f7812 */ /* 0x000fce00078efcff */
.L_x_57:
[----:B0-----:R-:W-:-:S05]  /*4050*/  IMAD.WIDE.U32 R20, R25, 0x4, R2 ;  /* 0x0000000419147825 */ /* 0x001fca00078e0002 */
        /* <DEDUP_REMOVED lines=24> */
[----:B---3--:R-:W-:-:S04]  /*41e0*/  @P1 SHF.L.W.U32.HI R2, R3, R18, R2 ;  /* 0x0000001203021219 */ /* 0x008fc80000010e02 */
[C-C-:B------:R-:W-:Y:S01]  /*41f0*/  SHF.L.W.U32.HI R20, R2.reuse, 0x2, R15.reuse ;  /* 0x0000000202147819 */ /* 0x140fe20000010e0f */
[----:B------:R-:W-:Y:S01]  /*4200*/  IMAD.SHL.U32 R2, R2, 0x4, RZ ;  /* 0x0000000402027824 */ /* 0x000fe200078e00ff */
[----:B------:R-:W-:Y:S02]  /*4210*/  SHF.R.U32.HI R15, RZ, 0x1e, R15 ;  /* 0x0000001eff0f7819 */ /* 0x000fe4000001160f */
[----:B------:R-:W-:Y:S02]  /*4220*/  SHF.R.S32.HI R3, RZ, 0x1f, R20 ;  /* 0x0000001fff037819 */ /* 0x000fe40000011414 */
[----:B------:R-:W-:Y:S02]  /*4230*/  LEA.HI R21, R20, R15, RZ, 0x1 ;  /* 0x0000000f14157211 */ /* 0x000fe400078f08ff */
[C---:B------:R-:W-:Y:S02]  /*4240*/  LOP3.LUT R2, R3.reuse, R2, RZ, 0x3c, !PT ;  /* 0x0000000203027212 */ /* 0x040fe400078e3cff */
[----:B------:R-:W-:-:S02]  /*4250*/  LOP3.LUT R3, R3, R20, RZ, 0x3c, !PT ;  /* 0x0000001403037212 */ /* 0x000fc400078e3cff */
[----:B0-----:R-:W-:Y:S02]  /*4260*/  LOP3.LUT R23, R20, R11, RZ, 0x3c, !PT ;  /* 0x0000000b14177212 */ /* 0x001fe400078e3cff */
[----:B------:R-:W-:Y:S02]  /*4270*/  IADD3 R15, PT, PT, -R21, RZ, RZ ;  /* 0x000000ff150f7210 */ /* 0x000fe40007ffe1ff */
[----:B------:R-:W0:Y:S01]  /*4280*/  I2F.F64.S64 R2, R2 ;  /* 0x0000000200027312 */ /* 0x000e220000301c00 */
[----:B------:R-:W-:Y:S02]  /*4290*/  ISETP.GE.AND P1, PT, R23, RZ, PT ;  /* 0x000000ff1700720c */ /* 0x000fe40003f26270 */
[----:B------:R-:W-:Y:S01]  /*42a0*/  @!P2 IMAD.MOV.U32 R21, RZ, RZ, R15 ;  /* 0x000000ffff15a224 */ /* 0x000fe200078e000f */
[----:B0-----:R-:W-:-:S10]  /*42b0*/  DMUL R18, R2, UR4 ;  /* 0x0000000402127c28 */ /* 0x001fd40008000000 */
[----:B------:R-:W0:Y:S02]  /*42c0*/  F2F.F32.F64 R18, R18 ;  /* 0x0000001200127310 */ /* 0x000e240000301000 */
[----:B0-----:R-:W-:-:S07]  /*42d0*/  FSEL R2, -R18, R18, !P1 ;  /* 0x0000001212027208 */ /* 0x001fce0004800100 */
.L_x_56:
[----:B------:R-:W-:Y:S05]  /*42e0*/  BSYNC.RECONVERGENT B2 ;  /* 0x0000000000027941 */ /* 0x000fea0003800200 */
.L_x_55:
[----:B------:R-:W-:Y:S01]  /*42f0*/  MOV R15, 0x37cbac00 ;  /* 0x37cbac00000f7802 */ /* 0x000fe20000000f00 */
[----:B------:R-:W-:Y:S01]  /*4300*/  FMUL R3, R2, R2 ;  /* 0x0000000202037220 */ /* 0x000fe20000400000 */
[----:B------:R-:W-:Y:S01]  /*4310*/  LOP3.LUT R19, R21, 0x1, RZ, 0xc0, !PT ;  /* 0x0000000115137812 */ /* 0x000fe200078ec0ff */
[----:B------:R-:W-:Y:S01]  /*4320*/  IMAD.MOV.U32 R20, RZ, RZ, 0x3c0885e4 ;  /* 0x3c0885e4ff147424 */ /* 0x000fe200078e00ff */
[----:B------:R-:W-:Y:S01]  /*4330*/  BSSY.RECONVERGENT B2, `(.L_x_58) ;  /* 0x0000044000027945 */ /* 0x000fe20003800200 */
[----:B------:R-:W-:Y:S01]  /*4340*/  FFMA R18, R3, R15, -0.0013887860113754868507 ;  /* 0xbab607ed03127423 */ /* 0x000fe2000000000f */
[----:B------:R-:W-:Y:S02]  /*4350*/  ISETP.NE.U32.AND P1, PT, R19, 0x1, PT ;  /* 0x000000011300780c */ /* 0x000fe40003f25070 */
[----:B------:R-:W-:Y:S01]  /*4360*/  IADD3 R19, PT, PT, R21, 0x1, RZ ;  /* 0x0000000115137810 */ /* 0x000fe20007ffe0ff */
[----:B------:R-:W-:Y:S01]  /*4370*/  IMAD.MOV.U32 R21, RZ, RZ, 0x3e2aaaa8 ;  /* 0x3e2aaaa8ff157424 */ /* 0x000fe200078e00ff */
[----:B------:R-:W-:-:S02]  /*4380*/  FSEL R18, R18, -0.00019574658654164522886, P1 ;  /* 0xb94d415312127808 */ /* 0x000fc40000800000 */
[----:B-1----:R-:W-:Y:S02]  /*4390*/  FSEL R26, R20, 0.041666727513074874878, !P1 ;  /* 0x3d2aaabb141a7808 */ /* 0x002fe40004800000 */
[----:B------:R-:W-:Y:S02]  /*43a0*/  LOP3.LUT P2, RZ, R19, 0x2, RZ, 0xc0, !PT ;  /* 0x0000000213ff7812 */ /* 0x000fe4000784c0ff */
[----:B------:R-:W-:Y:S01]  /*43b0*/  FSEL R2, R2, 1, !P1 ;  /* 0x3f80000002027808 */ /* 0x000fe20004800000 */
[----:B------:R-:W-:Y:S01]  /*43c0*/  FFMA R18, R3, R18, R26 ;  /* 0x0000001203127223 */ /* 0x000fe2000000001a */
[----:B------:R-:W-:-:S03]  /*43d0*/  FSEL R23, -R21, -0.4999999701976776123, !P1 ;  /* 0xbeffffff15177808 */ /* 0x000fc60004800100 */
[C---:B------:R-:W-:Y:S02]  /*43e0*/  FFMA R19, R3.reuse, R2, RZ ;  /* 0x0000000203137223 */ /* 0x040fe400000000ff */
[----:B------:R-:W-:-:S04]  /*43f0*/  FFMA R18, R3, R18, R23 ;  /* 0x0000001203127223 */ /* 0x000fc80000000017 */
[----:B------:R-:W-:-:S04]  /*4400*/  FFMA R19, R19, R18, R2 ;  /* 0x0000001213137223 */ /* 0x000fc80000000002 */
[----:B------:R-:W-:-:S04]  /*4410*/  @P2 FADD R19, RZ, -R19 ;  /* 0x80000013ff132221 */ /* 0x000fc80000000000 */
[----:B------:R-:W-:-:S04]  /*4420*/  FMUL R2, R12, R19 ;  /* 0x000000130c027220 */ /* 0x000fc80000400000 */
[----:B------:R-:W-:Y:S01]  /*4430*/  FMUL R23, R13, R2 ;  /* 0x000000020d177220 */ /* 0x000fe20000400000 */
[----:B------:R-:W-:Y:S06]  /*4440*/  @!P0 BRA `(.L_x_59) ;  /* 0x0000000000c88947 */ /* 0x000fec0003800000 */
[----:B------:R-:W-:-:S13]  /*4450*/  FSETP.NEU.AND P0, PT, |R11|, +INF , PT ;  /* 0x7f8000000b00780b */ /* 0x000fda0003f0d200 */
[----:B------:R-:W-:Y:S01]  /*4460*/  @!P0 FMUL R22, RZ, R11 ;  /* 0x0000000bff168220 */ /* 0x000fe20000400000 */
[----:B------:R-:W-:Y:S01]  /*4470*/  @!P0 MOV R24, RZ ;  /* 0x000000ff00188202 */ /* 0x000fe20000000f00 */
[----:B------:R-:W-:Y:S06]  /*4480*/  @!P0 BRA `(.L_x_59) ;  /* 0x0000000000b88947 */ /* 0x000fec0003800000 */
[----:B------:R-:W-:Y:S01]  /*4490*/  IMAD.SHL.U32 R22, R11, 0x100, RZ ;  /* 0x000001000b167824 */ /* 0x000fe200078e00ff */
[----:B------:R-:W-:Y:S01]  /*44a0*/  CS2R R24, SRZ ;  /* 0x0000000000187805 */ /* 0x000fe2000001ff00 */
[----:B------:R-:W-:-:S03]  /*44b0*/  UMOV UR4, URZ ;  /* 0x000000ff00047c82 */ /* 0x000fc60008000000 */
[----:B------:R-:W-:-:S07]  /*44c0*/  LOP3.LUT R22, R22, 0x80000000, RZ, 0xfc, !PT ;  /* 0x8000000016167812 */ /* 0x000fce00078efcff */
.L_x_60:
[----:B0-----:R-:W0:Y:S02]  /*44d0*/  LDC.64 R2, c[0x4][0xe0] ;  /* 0x01003800ff027b82 */ /* 0x001e240000000a00 */
[----:B0-----:R-:W-:-:S05]  /*44e0*/  IMAD.WIDE.U32 R18, R25, 0x4, R2 ;  /* 0x0000000419127825 */ /* 0x001fca00078e0002 */
[----:B------:R-:W2:Y:S01]  /*44f0*/  LDG.E.CONSTANT R3, desc[UR6][R18.64] ;  /* 0x0000000612037981 */ /* 0x000ea2000c1e9900 */
[C---:B------:R-:W-:Y:S01]  /*4500*/  LEA R26, R25.reuse, R1, 0x2 ;  /* 0x00000001191a7211 */ /* 0x040fe200078e10ff */
        /* <DEDUP_REMOVED lines=24> */
[C---:B0-----:R-:W-:Y:S01]  /*4690*/  SHF.L.W.U32.HI R26, R3.reuse, 0x2, R22 ;  /* 0x00000002031a7819 */ /* 0x041fe20000010e16 */
[----:B------:R-:W-:-:S03]  /*46a0*/  IMAD.SHL.U32 R3, R3, 0x4, RZ ;  /* 0x0000000403037824 */ /* 0x000fc600078e00ff */
[----:B------:R-:W-:Y:S02]  /*46b0*/  SHF.R.S32.HI R18, RZ, 0x1f, R26 ;  /* 0x0000001fff127819 */ /* 0x000fe4000001141a */
[----:B------:R-:W-:Y:S02]  /*46c0*/  LOP3.LUT R11, R26, R11, RZ, 0x3c, !PT ;  /* 0x0000000b1a0b7212 */ /* 0x000fe400078e3cff */
[C---:B------:R-:W-:Y:S02]  /*46d0*/  LOP3.LUT R2, R18.reuse, R3, RZ, 0x3c, !PT ;  /* 0x0000000312027212 */ /* 0x040fe400078e3cff */
[----:B------:R-:W-:Y:S02]  /*46e0*/  LOP3.LUT R3, R18, R26, RZ, 0x3c, !PT ;  /* 0x0000001a12037212 */ /* 0x000fe400078e3cff */
[----:B-1----:R-:W-:Y:S02]  /*46f0*/  LEA.HI R24, R26, R25, RZ, 0x1 ;  /* 0x000000191a187211 */ /* 0x002fe400078f08ff */
[----:B------:R-:W-:-:S02]  /*4700*/  ISETP.GE.AND P0, PT, R11, RZ, PT ;  /* 0x000000ff0b00720c */ /* 0x000fc40003f06270 */
[----:B------:R-:W0:Y:S01]  /*4710*/  I2F.F64.S64 R2, R2 ;  /* 0x0000000200027312 */ /* 0x000e220000301c00 */
[----:B------:R-:W-:-:S05]  /*4720*/  IADD3 R11, PT, PT, -R24, RZ, RZ ;  /* 0x000000ff180b7210 */ /* 0x000fca0007ffe1ff */
[----:B------:R-:W-:Y:S01]  /*4730*/  @!P1 IMAD.MOV.U32 R24, RZ, RZ, R11 ;  /* 0x000000ffff189224 */ /* 0x000fe200078e000b */
[----:B0-----:R-:W-:-:S10]  /*4740*/  DMUL R18, R2, UR4 ;  /* 0x0000000402127c28 */ /* 0x001fd40008000000 */
[----:B------:R-:W0:Y:S02]  /*4750*/  F2F.F32.F64 R18, R18 ;  /* 0x0000001200127310 */ /* 0x000e240000301000 */
[----:B0-----:R-:W-:-:S07]  /*4760*/  FSEL R22, -R18, R18, !P0 ;  /* 0x0000001212167208 */ /* 0x001fce0004000100 */
.L_x_59:
[----:B------:R-:W-:Y:S05]  /*4770*/  BSYNC.RECONVERGENT B2 ;  /* 0x0000000000027941 */ /* 0x000fea0003800200 */
.L_x_58:
        /* <DEDUP_REMOVED lines=11> */
[----:B------:R-:W-:Y:S01]  /*4830*/  FFMA R15, R2, R15, R18 ;  /* 0x0000000f020f7223 */ /* 0x000fe20000000012 */
[----:B------:R-:W-:-:S03]  /*4840*/  FMUL R18, R14, R23 ;  /* 0x000000170e127220 */ /* 0x000fc60000400000 */
[----:B------:R-:W-:-:S04]  /*4850*/  FFMA R3, R3, R15, R22 ;  /* 0x0000000f03037223 */ /* 0x000fc80000000016 */
[----:B------:R-:W-:-:S04]  /*4860*/  @P1 FADD R3, RZ, -R3 ;  /* 0x80000003ff031221 */ /* 0x000fc80000000000 */
[----:B------:R-:W-:-:S04]  /*4870*/  FMUL R12, R12, R3 ;  /* 0x000000030c0c7220 */ /* 0x000fc80000400000 */
[----:B------:R-:W-:-:S04]  /*4880*/  FMUL R11, R13, R12 ;  /* 0x0000000c0d0b7220 */ /* 0x000fc80000400000 */
[----:B------:R-:W-:Y:S01]  /*4890*/  FMUL R11, R14, R11 ;  /* 0x0000000b0e0b7220 */ /* 0x000fe20000400000 */
[----:B------:R-:W-:Y:S06]  /*48a0*/  BRA `(.L_x_45) ;  /* 0x0000000800987947 */ /* 0x000fec0003800000 */
.L_x_54:
[C---:B------:R-:W-:Y:S01]  /*48b0*/  FMUL R22, R11.reuse, 0.63661974668502807617 ;  /* 0x3f22f9830b167820 */ /* 0x040fe20000400000 */
[----:B------:R-:W-:Y:S01]  /*48c0*/  FSETP.GE.AND P0, PT, |R11|, 105615, PT ;  /* 0x47ce47800b00780b */ /* 0x000fe20003f06200 */
[----:B------:R-:W-:Y:S04]  /*48d0*/  BSSY.RECONVERGENT B2, `(.L_x_61) ;  /* 0x0000040000027945 */ /* 0x000fe80003800200 */
        /* <DEDUP_REMOVED lines=12> */
[----:B------:R-:W-:Y:S02]  /*49a0*/  IMAD.SHL.U32 R2, R11, 0x100, RZ ;  /* 0x000001000b027824 */ /* 0x000fe400078e00ff */
[----:B------:R-:W-:Y:S02]  /*49b0*/  HFMA2 R18, -RZ, RZ, 0, 0 ;  /* 0x00000000ff127431 */ /* 0x000fe400000001ff */
[----:B------:R-:W-:Y:S01]  /*49c0*/  IMAD.MOV.U32 R15, RZ, RZ, R1 ;  /* 0x000000ffff0f7224 */ /* 0x000fe200078e0001 */
[----:B------:R-:W0:Y:S01]  /*49d0*/  LDCU.64 UR8, c[0x4][0xe0] ;  /* 0x01001c00ff0877ac */ /* 0x000e220008000a00 */
[----:B------:R-:W-:Y:S01]  /*49e0*/  LOP3.LUT R19, R2, 0x80000000, RZ, 0xfc, !PT ;  /* 0x8000000002137812 */ /* 0x000fe200078efcff */
[----:B------:R-:W-:Y:S01]  /*49f0*/  UMOV UR5, URZ ;  /* 0x000000ff00057c82 */ /* 0x000fe20008000000 */
[----:B------:R-:W-:-:S05]  /*4a00*/  UMOV UR4, URZ ;  /* 0x000000ff00047c82 */ /* 0x000fca0008000000 */
.L_x_63:
[----:B0-----:R-:W-:Y:S01]  /*4a10*/  MOV R2, UR8 ;  /* 0x0000000800027c02 */ /* 0x001fe20008000f00 */
[----:B------:R-:W-:-:S05]  /*4a20*/  IMAD.U32 R3, RZ, RZ, UR9 ;  /* 0x00000009ff037e24 */ /* 0x000fca000f8e00ff */
[----:B------:R-:W2:Y:S01]  /*4a30*/  LDG.E.CONSTANT R2, desc[UR6][R2.64] ;  /* 0x0000000602027981 */ /* 0x000ea2000c1e9900 */
[----:B------:R-:W-:Y:S02]  /*4a40*/  UIADD3 UR8, UP0, UPT, UR8, 0x4, URZ ;  /* 0x0000000408087890 */ /* 0x000fe4000ff1e0ff */
[----:B------:R-:W-:Y:S02]  /*4a50*/  UIADD3 UR4, UPT, UPT, UR4, 0x1, URZ ;  /* 0x0000000104047890 */ /* 0x000fe4000fffe0ff */
[----:B------:R-:W-:Y:S02]  /*4a60*/  UIADD3.X UR9, UPT, UPT, URZ, UR9, URZ, UP0, !UPT ;  /* 0x00000009ff097290 */ /* 0x000fe400087fe4ff */
[----:B------:R-:W-:Y:S01]  /*4a70*/  UISETP.NE.AND UP0, UPT, UR4, 0x6, UPT ;  /* 0x000000060400788c */ /* 0x000fe2000bf05270 */
[----:B--2---:R-:W-:-:S03]  /*4a80*/  IMAD.WIDE.U32 R12, R2, R19, RZ ;  /* 0x00000013020c7225 */ /* 0x004fc600078e00ff */
[----:B------:R-:W-:-:S04]  /*4a90*/  IADD3 R12, P1, PT, R12, R18, RZ ;  /* 0x000000120c0c7210 */ /* 0x000fc80007f3e0ff */
[----:B------:R-:W-:Y:S01]  /*4aa0*/  IADD3.X R18, PT, PT, R13, UR5, RZ, P1, !PT ;  /* 0x000000050d127c10 */ /* 0x000fe20008ffe4ff */
[----:B------:R0:W-:Y:S02]  /*4ab0*/  STL [R15], R12 ;  /* 0x0000000c0f007387 */ /* 0x0001e40000100800 */
[----:B0-----:R-:W-:Y:S01]  /*4ac0*/  IADD3 R15, PT, PT, R15, 0x4, RZ ;  /* 0x000000040f0f7810 */ /* 0x001fe20007ffe0ff */
[----:B------:R-:W-:Y:S06]  /*4ad0*/  BRA.U UP0, `(.L_x_63) ;  /* 0xfffffffd00cc7547 */ /* 0x000fec000b83ffff */
[----:B------:R-:W-:Y:S01]  /*4ae0*/  SHF.R.U32.HI R13, RZ, 0x17, R11 ;  /* 0x00000017ff0d7819 */ /* 0x000fe2000001160b */
[----:B------:R0:W-:Y:S03]  /*4af0*/  STL [R1+0x18], R18 ;  /* 0x0000181201007387 */ /* 0x0001e60000100800 */
[C---:B------:R-:W-:Y:S02]  /*4b00*/  LOP3.LUT R2, R13.reuse, 0xe0, RZ, 0xc0, !PT ;  /* 0x000000e00d027812 */ /* 0x040fe400078ec0ff */
[----:B------:R-:W-:-:S03]  /*4b10*/  LOP3.LUT P1, RZ, R13, 0x1f, RZ, 0xc0, !PT ;  /* 0x0000001f0dff7812 */ /* 0x000fc6000782c0ff */
[----:B------:R-:W-:-:S05]  /*4b20*/  VIADD R2, R2, 0xffffff80 ;  /* 0xffffff8002027836 */ /* 0x000fca0000000000 */
        /* <DEDUP_REMOVED lines=11> */
[C---:B------:R-:W-:Y:S02]  /*4be0*/  SHF.L.W.U32.HI R22, R3.reuse, 0x2, R12 ;  /* 0x0000000203167819 */ /* 0x040fe40000010e0c */
[----:B------:R-:W-:Y:S02]  /*4bf0*/  SHF.L.U32 R3, R3, 0x2, RZ ;  /* 0x0000000203037819 */ /* 0x000fe400000006ff */
[----:B------:R-:W-:-:S04]  /*4c00*/  SHF.R.S32.HI R13, RZ, 0x1f, R22 ;  /* 0x0000001fff0d7819 */ /* 0x000fc80000011416 */
[C---:B------:R-:W-:Y:S02]  /*4c10*/  LOP3.LUT R2, R13.reuse, R3, RZ, 0x3c, !PT ;  /* 0x000000030d027212 */ /* 0x040fe400078e3cff */
[----:B------:R-:W-:Y:S02]  /*4c20*/  LOP3.LUT R3, R13, R22, RZ, 0x3c, !PT ;  /* 0x000000160d037212 */ /* 0x000fe400078e3cff */
[----:B------:R-:W-:Y:S02]  /*4c30*/  SHF.R.U32.HI R13, RZ, 0x1e, R12 ;  /* 0x0000001eff0d7819 */ /* 0x000fe4000001160c */
[C---:B------:R-:W-:Y:S02]  /*4c40*/  LOP3.LUT R12, R22.reuse, R11, RZ, 0x3c, !PT ;  /* 0x0000000b160c7212 */ /* 0x040fe400078e3cff */
[----:B------:R-:W0:Y:S01]  /*4c50*/  I2F.F64.S64 R2, R2 ;  /* 0x0000000200027312 */ /* 0x000e220000301c00 */
[----:B------:R-:W-:Y:S02]  /*4c60*/  LEA.HI R22, R22, R13, RZ, 0x1 ;  /* 0x0000000d16167211 */ /* 0x000fe400078f08ff */
[----:B------:R-:W-:-:S03]  /*4c70*/  ISETP.GE.AND P1, PT, R12, RZ, PT ;  /* 0x000000ff0c00720c */ /* 0x000fc60003f26270 */
[----:B------:R-:W-:-:S05]  /*4c80*/  IMAD.MOV R12, RZ, RZ, -R22 ;  /* 0x000000ffff0c7224 */ /* 0x000fca00078e0a16 */
[----:B------:R-:W-:Y:S01]  /*4c90*/  @!P2 MOV R22, R12 ;  /* 0x0000000c0016a202 */ /* 0x000fe20000000f00 */
[----:B0-----:R-:W-:-:S10]  /*4ca0*/  DMUL R18, R2, UR4 ;  /* 0x0000000402127c28 */ /* 0x001fd40008000000 */
[----:B------:R-:W0:Y:S02]  /*4cb0*/  F2F.F32.F64 R18, R18 ;  /* 0x0000001200127310 */ /* 0x000e240000301000 */
[----:B0-----:R-:W-:-:S07]  /*4cc0*/  FSEL R3, -R18, R18, !P1 ;  /* 0x0000001212037208 */ /* 0x001fce0004800100 */
.L_x_62:
[----:B------:R-:W-:Y:S05]  /*4cd0*/  BSYNC.RECONVERGENT B2 ;  /* 0x0000000000027941 */ /* 0x000fea0003800200 */
.L_x_61:
[----:B------:R-:W-:Y:S02]  /*4ce0*/  HFMA2 R19, -RZ, RZ, 1.0078125, -8.98838043212890625e-05 ;  /* 0x3c0885e4ff137431 */ /* 0x000fe400000001ff */
[----:B------:R-:W-:Y:S02]  /*4cf0*/  IMAD.MOV.U32 R15, RZ, RZ, 0x37cbac00 ;  /* 0x37cbac00ff0f7424 */ /* 0x000fe400078e00ff */
[----:B------:R-:W-:Y:S01]  /*4d00*/  FMUL R2, R3, R3 ;  /* 0x0000000303027220 */ /* 0x000fe20000400000 */
[C---:B------:R-:W-:Y:S01]  /*4d10*/  LOP3.LUT R13, R22.reuse, 0x1, RZ, 0xc0, !PT ;  /* 0x00000001160d7812 */ /* 0x040fe200078ec0ff */
[----:B------:R-:W-:Y:S01]  /*4d20*/  VIADD R22, R22, 0x1 ;  /* 0x0000000116167836 */ /* 0x000fe20000000000 */
[----:B------:R-:W-:Y:S01]  /*4d30*/  MOV R18, 0x3e2aaaa8 ;  /* 0x3e2aaaa800127802 */ /* 0x000fe20000000f00 */
[----:B------:R-:W-:Y:S01]  /*4d40*/  FFMA R12, R2, R15, -0.0013887860113754868507 ;  /* 0xbab607ed020c7423 */ /* 0x000fe2000000000f */
[----:B------:R-:W-:Y:S01]  /*4d50*/  ISETP.NE.U32.AND P1, PT, R13, 0x1, PT ;  /* 0x000000010d00780c */ /* 0x000fe20003f25070 */
[----:B------:R-:W-:Y:S01]  /*4d60*/  BSSY.RECONVERGENT B2, `(.L_x_64) ;  /* 0x000003e000027945 */ /* 0x000fe20003800200 */
[----:B------:R-:W-:-:S02]  /*4d70*/  LOP3.LUT P2, RZ, R22, 0x2, RZ, 0xc0, !PT ;  /* 0x0000000216ff7812 */ /* 0x000fc4000784c0ff */
[----:B------:R-:W-:Y:S02]  /*4d80*/  FSEL R13, R12, -0.00019574658654164522886, P1 ;  /* 0xb94d41530c0d7808 */ /* 0x000fe40000800000 */
        /* <DEDUP_REMOVED lines=11> */
[----:B------:R-:W-:Y:S01]  /*4e40*/  @!P0 IMAD.MOV.U32 R21, RZ, RZ, RZ ;  /* 0x000000ffff158224 */ /* 0x000fe200078e00ff */
[----:B------:R-:W-:Y:S06]  /*4e50*/  @!P0 BRA `(.L_x_65) ;  /* 0x0000000000b88947 */ /* 0x000fec0003800000 */
[----:B------:R-:W0:Y:S01]  /*4e60*/  LDC.64 R2, c[0x4][0xe0] ;  /* 0x01003800ff027b82 */ /* 0x000e220000000a00 */
[----:B------:R-:W-:Y:S02]  /*4e70*/  SHF.L.U32 R18, R11, 0x8, RZ ;  /* 0x000000080b127819 */ /* 0x000fe400000006ff */
[----:B------:R-:W-:Y:S01]  /*4e80*/  CS2R R12, SRZ ;  /* 0x00000000000c7805 */ /* 0x000fe2000001ff00 */
[----:B------:R-:W-:Y:S01]  /*4e90*/  UMOV UR4, URZ ;  /* 0x000000ff00047c82 */ /* 0x000fe20008000000 */
[----:B------:R-:W-:-:S07]  /*4ea0*/  LOP3.LUT R25, R18, 0x80000000, RZ, 0xfc, !PT ;  /* 0x8000000012197812 */ /* 0x000fce00078efcff */
.L_x_66:
[----:B0-----:R-:W-:-:S06]  /*4eb0*/  IMAD.WIDE.U32 R18, R13, 0x4, R2 ;  /* 0x000000040d127825 */ /* 0x001fcc00078e0002 */
[----:B------:R-:W2:Y:S01]  /*4ec0*/  LDG.E.CONSTANT R18, desc[UR6][R18.64] ;  /* 0x0000000612127981 */ /* 0x000ea2000c1e9900 */
[C---:B-1----:R-:W-:Y:S01]  /*4ed0*/  IMAD R23, R13.reuse, 0x4, R1 ;  /* 0x000000040d177824 */ /* 0x042fe200078e0201 */
[----:B------:R-:W-:-:S04]  /*4ee0*/  IADD3 R13, PT, PT, R13, 0x1, RZ ;  /* 0x000000010d0d7810 */ /* 0x000fc80007ffe0ff */
        /* <DEDUP_REMOVED lines=22> */
[C-C-:B-1----:R-:W-:Y:S02]  /*5050*/  SHF.L.W.U32.HI R20, R2.reuse, 0x2, R13.reuse ;  /* 0x0000000202147819 */ /* 0x142fe40000010e0d */
[----:B------:R-:W-:Y:S02]  /*5060*/  SHF.L.U32 R2, R2, 0x2, RZ ;  /* 0x0000000202027819 */ /* 0x000fe400000006ff */
[----:B------:R-:W-:Y:S02]  /*5070*/  SHF.R.S32.HI R3, RZ, 0x1f, R20 ;  /* 0x0000001fff037819 */ /* 0x000fe40000011414 */
[----:B------:R-:W-:Y:S02]  /*5080*/  SHF.R.U32.HI R13, RZ, 0x1e, R13 ;  /* 0x0000001eff0d7819 */ /* 0x000fe4000001160d */
[C---:B------:R-:W-:Y:S02]  /*5090*/  LOP3.LUT R2, R3.reuse, R2, RZ, 0x3c, !PT ;  /* 0x0000000203027212 */ /* 0x040fe400078e3cff */
[----:B------:R-:W-:-:S02]  /*50a0*/  LOP3.LUT R3, R3, R20, RZ, 0x3c, !PT ;  /* 0x0000001403037212 */ /* 0x000fc400078e3cff */
[C---:B------:R-:W-:Y:S02]  /*50b0*/  LOP3.LUT R11, R20.reuse, R11, RZ, 0x3c, !PT ;  /* 0x0000000b140b7212 */ /* 0x040fe400078e3cff */
[----:B------:R-:W-:Y:S02]  /*50c0*/  LEA.HI R21, R20, R13, RZ, 0x1 ;  /* 0x0000000d14157211 */ /* 0x000fe400078f08ff */
[----:B------:R-:W1:Y:S01]  /*50d0*/  I2F.F64.S64 R2, R2 ;  /* 0x0000000200027312 */ /* 0x000e620000301c00 */
[----:B------:R-:W-:Y:S02]  /*50e0*/  ISETP.GE.AND P0, PT, R11, RZ, PT ;  /* 0x000000ff0b00720c */ /* 0x000fe40003f06270 */
[----:B------:R-:W-:-:S05]  /*50f0*/  IMAD.MOV R11, RZ, RZ, -R21 ;  /* 0x000000ffff0b7224 */ /* 0x000fca00078e0a15 */
[----:B------:R-:W-:Y:S01]  /*5100*/  @!P1 MOV R21, R11 ;  /* 0x0000000b00159202 */ /* 0x000fe20000000f00 */
[----:B-1----:R-:W-:-:S10]  /*5110*/  DMUL R18, R2, UR4 ;  /* 0x0000000402127c28 */ /* 0x002fd40008000000 */
[----:B------:R-:W1:Y:S02]  /*5120*/  F2F.F32.F64 R18, R18 ;  /* 0x0000001200127310 */ /* 0x000e640000301000 */
[----:B01----:R-:W-:-:S07]  /*5130*/  FSEL R20, -R18, R18, !P0 ;  /* 0x0000001212147208 */ /* 0x003fce0004000100 */
.L_x_65:
[----:B------:R-:W-:Y:S05]  /*5140*/  BSYNC.RECONVERGENT B2 ;  /* 0x0000000000027941 */ /* 0x000fea0003800200 */
.L_x_64:
[----:B------:R-:W-:Y:S02]  /*5150*/  HFMA2 R11, -RZ, RZ, 3.7421875, 0 ;  /* 0x437c0000ff0b7431 */ /* 0x000fe400000001ff */
[----:B------:R-:W-:Y:S01]  /*5160*/  IMAD.MOV.U32 R3, RZ, RZ, 0x3bbb989d ;  /* 0x3bbb989dff037424 */ /* 0x000fe200078e00ff */
[----:B------:R-:W-:-:S03]  /*5170*/  LOP3.LUT R12, R21, 0x1, RZ, 0xc0, !PT ;  /* 0x00000001150c7812 */ /* 0x000fc600078ec0ff */
[----:B------:R-:W-:Y:S01]  /*5180*/  FFMA.SAT R2, R14, R3, 0.5 ;  /* 0x3f0000000e027423 */ /* 0x000fe20000002003 */
[----:B------:R-:W-:Y:S01]  /*5190*/  FMUL R3, R20, R20 ;  /* 0x0000001414037220 */ /* 0x000fe20000400000 */
[----:B------:R-:W-:Y:S02]  /*51a0*/  ISETP.NE.U32.AND P0, PT, R12, 0x1, PT ;  /* 0x000000010c00780c */ /* 0x000fe40003f05070 */
[----:B------:R-:W-:Y:S01]  /*51b0*/  FFMA.RM R2, R2, R11, 12582913 ;  /* 0x4b40000102027423 */ /* 0x000fe2000000400b */
[----:B------:R-:W-:Y:S01]  /*51c0*/  FFMA R15, R3, R15, -0.0013887860113754868507 ;  /* 0xbab607ed030f7423 */ /* 0x000fe2000000000f */
[----:B------:R-:W-:Y:S02]  /*51d0*/  FSEL R20, R20, 1, P0 ;  /* 0x3f80000014147808 */ /* 0x000fe40000000000 */
[----:B------:R-:W-:Y:S02]  /*51e0*/  FADD R11, R2, -12583039 ;  /* 0xcb40007f020b7421 */ /* 0x000fe40000000000 */
[----:B------:R-:W-:-:S02]  /*51f0*/  FSEL R12, R15, -0.00019574658654164522886, !P0 ;  /* 0xb94d41530f0c7808 */ /* 0x000fc40004000000 */
[----:B------:R-:W-:Y:S01]  /*5200*/  FFMA R13, R14, 1.4426950216293334961, -R11 ;  /* 0x3fb8aa3b0e0d7823 */ /* 0x000fe2000000080b */
[----:B------:R-:W-:-:S03]  /*5210*/  IMAD.MOV.U32 R11, RZ, RZ, 0x3d2aaabb ;  /* 0x3d2aaabbff0b7424 */ /* 0x000fc600078e00ff */
[----:B------:R-:W-:Y:S01]  /*5220*/  FFMA R18, R14, 1.925963033500011079e-08, R13 ;  /* 0x32a570600e127823 */ /* 0x000fe2000000000d */
[----:B------:R-:W-:Y:S02]  /*5230*/  MOV R13, 0x3effffff ;  /* 0x3effffff000d7802 */ /* 0x000fe40000000f00 */
[----:B------:R-:W-:Y:S02]  /*5240*/  FSEL R14, R11, 0.0083327032625675201416, !P0 ;  /* 0x3c0885e40b0e7808 */ /* 0x000fe40004000000 */
[----:B------:R-:W-:Y:S01]  /*5250*/  FSEL R11, -R13, -0.16666662693023681641, !P0 ;  /* 0xbe2aaaa80d0b7808 */ /* 0x000fe20004000100 */
[----:B------:R-:W0:Y:S01]  /*5260*/  MUFU.EX2 R18, R18 ;  /* 0x0000001200127308 */ /* 0x000e220000000800 */
[----:B------:R-:W-:Y:S01]  /*5270*/  LOP3.LUT P0, RZ, R21, 0x2, RZ, 0xc0, !PT ;  /* 0x0000000215ff7812 */ /* 0x000fe2000780c0ff */
[----:B------:R-:W-:-:S04]  /*5280*/  FFMA R12, R3, R12, R14 ;  /* 0x0000000c030c7223 */ /* 0x000fc8000000000e */
[C---:B------:R-:W-:Y:S01]  /*5290*/  FFMA R11, R3.reuse, R12, R11 ;  /* 0x0000000c030b7223 */ /* 0x040fe2000000000b */
[----:B------:R-:W-:-:S04]  /*52a0*/  FFMA R3, R3, R20, RZ ;  /* 0x0000001403037223 */ /* 0x000fc800000000ff */
[----:B------:R-:W-:Y:S01]  /*52b0*/  FFMA R11, R3, R11, R20 ;  /* 0x0000000b030b7223 */ /* 0x000fe20000000014 */
[----:B------:R-:W-:-:S03]  /*52c0*/  IMAD.SHL.U32 R3, R2, 0x800000, RZ ;  /* 0x0080000002037824 */ /* 0x000fc600078e00ff */
[----:B------:R-:W-:Y:S01]  /*52d0*/  @P0 FADD R11, RZ, -R11 ;  /* 0x8000000bff0b0221 */ /* 0x000fe20000000000 */
[----:B0-----:R-:W-:-:S04]  /*52e0*/  FMUL R3, R3, R18 ;  /* 0x0000001203037220 */ /* 0x001fc80000400000 */
[C---:B------:R-:W-:Y:S01]  /*52f0*/  FMUL R11, R3.reuse, R11 ;  /* 0x0000000b030b7220 */ /* 0x040fe20000400000 */
[----:B------:R-:W-:-:S07]  /*5300*/  FMUL R18, R3, R22 ;  /* 0x0000001603127220 */ /* 0x000fce0000400000 */
.L_x_45:
[----:B------:R-:W-:Y:S05]  /*5310*/  BSYNC.RECONVERGENT B1 ;  /* 0x0000000000017941 */ /* 0x000fea0003800200 */
.L_x_43:
[----:B------:R-:W-:Y:S01]  /*5320*/  FADD R12, R5, R18 ;  /* 0x00000012050c7221 */ /* 0x000fe20000000000 */
[----:B------:R-:W-:Y:S01]  /*5330*/  FADD R3, R4, R11 ;  /* 0x0000000b04037221 */ /* 0x000fe20000000000 */
[----:B------:R-:W-:Y:S01]  /*5340*/  VIADD R11, R6, 0xffffffff ;  /* 0xffffffff060b7836 */ /* 0x000fe20000000000 */
[----:B------:R-:W-:Y:S01]  /*5350*/  BSSY.RECONVERGENT B1, `(.L_x_67) ;  /* 0x000001c000017945 */ /* 0x000fe20003800200 */
[----:B------:R-:W-:Y:S01]  /*5360*/  FADD R2, R12, -R9 ;  /* 0x800000090c027221 */ /* 0x000fe20000000000 */
[----:B------:R-:W-:Y:S02]  /*5370*/  FADD R8, R3, -R8 ;  /* 0x8000000803087221 */ /* 0x000fe40000000000 */
[----:B------:R-:W-:Y:S01]  /*5380*/  PRMT R6, R11, 0x7610, R6 ;  /* 0x000076100b067816 */ /* 0x000fe20000000006 */
[----:B------:R-:W-:Y:S01]  /*5390*/  FADD R15, |R2|, -RZ ;  /* 0x800000ff020f7221 */ /* 0x000fe20000000200 */
[----:B------:R-:W-:-:S05]  /*53a0*/  FADD R8, |R8|, -RZ ;  /* 0x800000ff08087221 */ /* 0x000fca0000000200 */
[CC--:B------:R-:W-:Y:S02]  /*53b0*/  VIMNMX R2, PT, PT, R15.reuse, R8.reuse, !PT ;  /* 0x000000080f027248 */ /* 0x0c0fe40007fe0100 */
[----:B------:R-:W-:Y:S02]  /*53c0*/  VIMNMX R15, PT, PT, R15, R8, PT ;  /* 0x000000080f0f7248 */ /* 0x000fe40003fe0100 */
[----:B------:R-:W-:-:S04]  /*53d0*/  LOP3.LUT R14, R2, 0xfe000000, RZ, 0xc0, !PT ;  /* 0xfe000000020e7812 */ /* 0x000fc800078ec0ff */
[----:B------:R-:W-:-:S05]  /*53e0*/  LOP3.LUT R8, R14, 0x7e800000, RZ, 0x3c, !PT ;  /* 0x7e8000000e087812 */ /* 0x000fca00078e3cff */
[-C--:B------:R-:W-:Y:S01]  /*53f0*/  FMUL R9, R15, R8.reuse ;  /* 0x000000080f097220 */ /* 0x080fe20000400000 */
[----:B------:R-:W-:-:S03]  /*5400*/  FMUL R8, R2, R8 ;  /* 0x0000000802087220 */ /* 0x000fc60000400000 */
[----:B------:R-:W-:-:S04]  /*5410*/  FMUL R9, R9, R9 ;  /* 0x0000000909097220 */ /* 0x000fc80000400000 */
[----:B------:R-:W-:Y:S01]  /*5420*/  FFMA R18, R8, R8, R9 ;  /* 0x0000000808127223 */ /* 0x000fe20000000009 */
[----:B------:R-:W-:-:S03]  /*5430*/  MOV R9, R12 ;  /* 0x0000000c00097202 */ /* 0x000fc60000000f00 */
[----:B------:R0:W1:Y:S01]  /*5440*/  MUFU.RSQ R13, R18 ;  /* 0x00000012000d7308 */ /* 0x0000620000001400 */
[----:B------:R-:W-:-:S04]  /*5450*/  IADD3 R8, PT, PT, R18, -0xd000000, RZ ;  /* 0xf300000012087810 */ /* 0x000fc80007ffe0ff */
[----:B------:R-:W-:Y:S01]  /*5460*/  ISETP.GT.U32.AND P0, PT, R8, 0x727fffff, PT ;  /* 0x727fffff0800780c */ /* 0x000fe20003f04070 */
[----:B------:R-:W-:-:S12]  /*5470*/  IMAD.MOV.U32 R8, RZ, RZ, R3 ;  /* 0x000000ffff087224 */ /* 0x000fd800078e0003 */
[----:B01----:R-:W-:Y:S05]  /*5480*/  @!P0 BRA `(.L_x_68) ;  /* 0x0000000000108947 */ /* 0x003fea0003800000 */
[----:B------:R-:W-:Y:S02]  /*5490*/  MOV R3, R18 ;  /* 0x0000001200037202 */ /* 0x000fe40000000f00 */
[----:B------:R-:W-:-:S07]  /*54a0*/  MOV R12, 0x54c0 ;  /* 0x000054c0000c7802 */ /* 0x000fce0000000f00 */
[----:B------:R-:W-:Y:S05]  /*54b0*/  CALL.REL.NOINC `($__internal_0_$__cuda_sm20_sqrt_rn_f32_slowpath) ;  /* 0x0000000000747944 */ /* 0x000fea0003c00000 */
[----:B------:R-:W-:Y:S05]  /*54c0*/  BRA `(.L_x_69) ;  /* 0x0000000000107947 */ /* 0x000fea0003800000 */
.L_x_68:
[----:B------:R-:W-:Y:S01]  /*54d0*/  FMUL.FTZ R3, R18, R13 ;  /* 0x0000000d12037220 */ /* 0x000fe20000410000 */
[----:B------:R-:W-:-:S03]  /*54e0*/  FMUL.FTZ R13, R13, 0.5 ;  /* 0x3f0000000d0d7820 */ /* 0x000fc60000410000 */
[----:B------:R-:W-:-:S04]  /*54f0*/  FFMA R12, -R3, R3, R18 ;  /* 0x00000003030c7223 */ /* 0x000fc80000000112 */
[----:B------:R-:W-:-:S07]  /*5500*/  FFMA R3, R12, R13, R3 ;  /* 0x0000000d0c037223 */ /* 0x000fce0000000003 */
.L_x_69:
[----:B------:R-:W-:Y:S05]  /*5510*/  BSYNC.RECONVERGENT B1 ;  /* 0x0000000000017941 */ /* 0x000fea0003800200 */
.L_x_67:
[C---:B------:R-:W-:Y:S01]  /*5520*/  FSETP.NEU.AND P0, PT, R15.reuse, RZ, PT ;  /* 0x000000ff0f00720b */ /* 0x040fe20003f0d000 */
[----:B------:R-:W0:Y:S01]  /*5530*/  F2F.F64.F32 R12, |R10| ;  /* 0x4000000a000c7310 */ /* 0x000e220000201800 */
[----:B------:R-:W-:Y:S01]  /*5540*/  LOP3.LUT R14, R14, 0x800000, RZ, 0xfc, !PT ;  /* 0x008000000e0e7812 */ /* 0x000fe200078efcff */
[----:B------:R-:W-:Y:S01]  /*5550*/  UMOV UR4, 0x47ae147b ;  /* 0x47ae147b00047882 */ /* 0x000fe20000000000 */
[----:B------:R-:W-:Y:S01]  /*5560*/  FSETP.NEU.AND P1, PT, R15, +INF , PT ;  /* 0x7f8000000f00780b */ /* 0x000fe20003f2d000 */
[----:B------:R-:W-:-:S08]  /*5570*/  UMOV UR5, 0x3f847ae1 ;  /* 0x3f847ae100057882 */ /* 0x000fd00000000000 */
[----:B------:R-:W-:Y:S01]  /*5580*/  @P0 FMUL R2, R14, R3 ;  /* 0x000000030e020220 */ /* 0x000fe20000400000 */
[----:B------:R-:W-:Y:S01]  /*5590*/  LOP3.LUT P0, RZ, R11, 0xff, RZ, 0xc0, !PT ;  /* 0x000000ff0bff7812 */ /* 0x000fe2000780c0ff */
[----:B0-----:R-:W-:-:S03]  /*55a0*/  DMUL R12, R12, UR4 ;  /* 0x000000040c0c7c28 */ /* 0x001fc60008000000 */
[----:B------:R-:W-:-:S06]  /*55b0*/  FSEL R3, R2, +INF , P1 ;  /* 0x7f80000002037808 */ /* 0x000fcc0000800000 */
[----:B------:R-:W0:Y:S02]  /*55c0*/  F2F.F64.F32 R2, |R3| ;  /* 0x4000000300027310 */ /* 0x000e240000201800 */
[----:B0-----:R-:W-:Y:S01]  /*55d0*/  DSETP.LEU.AND P1, PT, R12, R2, PT ;  /* 0x000000020c00722a */ /* 0x001fe20003f2b000 */
[----:B------:R-:W-:-:S13]  /*55e0*/  PRMT R2, RZ, 0x7610, R2 ;  /* 0x00007610ff027816 */ /* 0x000fda0000000002 */
[----:B------:R-:W-:Y:S05]  /*55f0*/  @P0 BRA P1, `(.L_x_70) ;  /* 0xffffffac00840947 */ /* 0x000fea000083ffff */
.L_x_8:
[----:B------:R-:W-:Y:S05]  /*5600*/  BSYNC.RECONVERGENT B0 ;  /* 0x0000000000007941 */ /* 0x000fea0003800200 */
.L_x_4:
[----:B------:R-:W0:Y:S01]  /*5610*/  LDCU.128 UR8, c[0x0][0x380] ;  /* 0x00007000ff0877ac */ /* 0x000e220008000c00 */
[----:B------:R-:W-:-:S03]  /*5620*/  SHF.R.S32.HI R17, RZ, 0x1f, R16 ;  /* 0x0000001fff117819 */ /* 0x000fc60000011410 */
[----:B0-----:R-:W-:-:S04]  /*5630*/  IMAD.WIDE.U32 R16, R0, UR10, R16 ;  /* 0x0000000a00107c25 */ /* 0x001fc8000f8e0010 */
[----:B------:R-:W-:Y:S01]  /*5640*/  IMAD R0, R0, UR11, R17 ;  /* 0x0000000b00007c24 */ /* 0x000fe2000f8e0211 */
[----:B------:R-:W-:-:S04]  /*5650*/  IADD3 R16, P0, PT, R16, UR8, RZ ;  /* 0x0000000810107c10 */ /* 0x000fc8000ff1e0ff */
[----:B------:R-:W-:-:S05]  /*5660*/  IADD3.X R17, PT, PT, R0, UR9, RZ, P0, !PT ;  /* 0x0000000900117c10 */ /* 0x000fca00087fe4ff */
[----:B------:R-:W-:Y:S01]  /*5670*/  STG.E.U8 desc[UR6][R16.64], R2 ;  /* 0x0000000210007986 */ /* 0x000fe2000c101106 */
[----:B------:R-:W-:Y:S05]  /*5680*/  EXIT ;  /* 0x000000000000794d */ /* 0x000fea0003800000 */
        .weak           $__internal_0_$__cuda_sm20_sqrt_rn_f32_slowpath
        .type           $__internal_0_$__cuda_sm20_sqrt_rn_f32_slowpath,@function
        .size           $__internal_0_$__cuda_sm20_sqrt_rn_f32_slowpath,($__internal_1_$__cuda_sm3x_div_rn_noftz_f32_slowpath - $__internal_0_$__cuda_sm20_sqrt_rn_f32_slowpath)
$__internal_0_$__cuda_sm20_sqrt_rn_f32_slowpath:
[----:B------:R-:W-:-:S13]  /*5690*/  LOP3.LUT P0, RZ, R3, 0x7fffffff, RZ, 0xc0, !PT ;  /* 0x7fffffff03ff7812 */ /* 0x000fda000780c0ff */
[----:B------:R-:W-:Y:S01]  /*56a0*/  @!P0 IMAD.MOV.U32 R19, RZ, RZ, R3 ;  /* 0x000000ffff138224 */ /* 0x000fe200078e0003 */
[----:B------:R-:W-:Y:S06]  /*56b0*/  @!P0 BRA `(.L_x_71) ;  /* 0x0000000000408947 */ /* 0x000fec0003800000 */
[----:B------:R-:W-:-:S13]  /*56c0*/  FSETP.GEU.FTZ.AND P0, PT, R3, RZ, PT ;  /* 0x000000ff0300720b */ /* 0x000fda0003f1e000 */
[----:B------:R-:W-:Y:S01]  /*56d0*/  @!P0 MOV R19, 0x7fffffff ;  /* 0x7fffffff00138802 */ /* 0x000fe20000000f00 */
[----:B------:R-:W-:Y:S06]  /*56e0*/  @!P0 BRA `(.L_x_71) ;  /* 0x0000000000348947 */ /* 0x000fec0003800000 */
[----:B------:R-:W-:-:S13]  /*56f0*/  FSETP.GTU.FTZ.AND P0, PT, |R3|, +INF , PT ;  /* 0x7f8000000300780b */ /* 0x000fda0003f1c200 */
[----:B------:R-:W-:Y:S01]  /*5700*/  @P0 FADD.FTZ R19, R3, 1 ;  /* 0x3f80000003130421 */ /* 0x000fe20000010000 */
[----:B------:R-:W-:Y:S06]  /*5710*/  @P0 BRA `(.L_x_71) ;  /* 0x0000000000280947 */ /* 0x000fec0003800000 */
[----:B------:R-:W-:-:S13]  /*5720*/  FSETP.NEU.FTZ.AND P0, PT, |R3|, +INF , PT ;  /* 0x7f8000000300780b */ /* 0x000fda0003f1d200 */
[----:B------:R-:W-:-:S04]  /*5730*/  @P0 FFMA R22, R3, 1.84467440737095516160e+19, RZ ;  /* 0x5f80000003160823 */ /* 0x000fc800000000ff */
[----:B------:R-:W0:Y:S02]  /*5740*/  @P0 MUFU.RSQ R19, R22 ;  /* 0x0000001600130308 */ /* 0x000e240000001400 */
[----:B0-----:R-:W-:Y:S01]  /*5750*/  @P0 FMUL.FTZ R13, R22, R19 ;  /* 0x00000013160d0220 */ /* 0x001fe20000410000 */
[----:B------:R-:W-:Y:S01]  /*5760*/  @P0 FMUL.FTZ R20, R19, 0.5 ;  /* 0x3f00000013140820 */ /* 0x000fe20000410000 */
[----:B------:R-:W-:Y:S02]  /*5770*/  @!P0 IMAD.MOV.U32 R19, RZ, RZ, R3 ;  /* 0x000000ffff138224 */ /* 0x000fe400078e0003 */
[----:B------:R-:W-:-:S04]  /*5780*/  @P0 FADD.FTZ R21, -R13, -RZ ;  /* 0x800000ff0d150221 */ /* 0x000fc80000010100 */
[----:B------:R-:W-:-:S04]  /*5790*/  @P0 FFMA R24, R13, R21, R22 ;  /* 0x000000150d180223 */ /* 0x000fc80000000016 */
[----:B------:R-:W-:-:S04]  /*57a0*/  @P0 FFMA R20, R24, R20, R13 ;  /* 0x0000001418140223 */ /* 0x000fc8000000000d */
[----:B------:R-:W-:-:S07]  /*57b0*/  @P0 FMUL.FTZ R19, R20, 2.3283064365386962891e-10 ;  /* 0x2f80000014130820 */ /* 0x000fce0000410000 */
.L_x_71:
[----:B------:R-:W-:Y:S01]  /*57c0*/  IMAD.MOV.U32 R13, RZ, RZ, 0x0 ;  /* 0x00000000ff0d7424 */ /* 0x000fe200078e00ff */
[----:B------:R-:W-:-:S03]  /*57d0*/  MOV R3, R19 ;  /* 0x0000001300037202 */ /* 0x000fc60000000f00 */
[----:B------:R-:W-:Y:S05]  /*57e0*/  RET.REL.NODEC R12 `(_Z21gpuGenerateMandelbrotIhEvPT_miiN6thrust24THRUST_300001_SM_1000_NS7complexIfEEi) ;  /* 0xffffffa80c047950 */ /* 0x000fea0003c3ffff */
        .weak           $__internal_1_$__cuda_sm3x_div_rn_noftz_f32_slowpath
        .type           $__internal_1_$__cuda_sm3x_div_rn_noftz_f32_slowpath,@function
        .size           $__internal_1_$__cuda_sm3x_div_rn_noftz_f32_slowpath,(.L_x_85 - $__internal_1_$__cuda_sm3x_div_rn_noftz_f32_slowpath)
$__internal_1_$__cuda_sm3x_div_rn_noftz_f32_slowpath:
[----:B------:R-:W-:Y:S01]  /*57f0*/  SHF.R.U32.HI R13, RZ, 0x17, R12 ;  /* 0x00000017ff0d7819 */ /* 0x000fe2000001160c */
[----:B------:R-:W-:Y:S01]  /*5800*/  BSSY.RECONVERGENT B1, `(.L_x_72) ;  /* 0x0000062000017945 */ /* 0x000fe20003800200 */
[----:B------:R-:W-:Y:S02]  /*5810*/  SHF.R.U32.HI R19, RZ, 0x17, R3 ;  /* 0x00000017ff137819 */ /* 0x000fe40000011603 */
[----:B------:R-:W-:Y:S02]  /*5820*/  LOP3.LUT R13, R13, 0xff, RZ, 0xc0, !PT ;  /* 0x000000ff0d0d7812 */ /* 0x000fe400078ec0ff */
[----:B------:R-:W-:Y:S02]  /*5830*/  LOP3.LUT R19, R19, 0xff, RZ, 0xc0, !PT ;  /* 0x000000ff13137812 */ /* 0x000fe400078ec0ff */
[----:B------:R-:W-:-:S03]  /*5840*/  IADD3 R21, PT, PT, R13, -0x1, RZ ;  /* 0xffffffff0d157810 */ /* 0x000fc60007ffe0ff */
[----:B------:R-:W-:Y:S01]  /*5850*/  VIADD R20, R19, 0xffffffff ;  /* 0xffffffff13147836 */ /* 0x000fe20000000000 */
[----:B------:R-:W-:-:S04]  /*5860*/  ISETP.GT.U32.AND P0, PT, R21, 0xfd, PT ;  /* 0x000000fd1500780c */ /* 0x000fc80003f04070 */
[----:B------:R-:W-:-:S13]  /*5870*/  ISETP.GT.U32.OR P0, PT, R20, 0xfd, P0 ;  /* 0x000000fd1400780c */ /* 0x000fda0000704470 */
[----:B------:R-:W-:Y:S01]  /*5880*/  @!P0 MOV R18, RZ ;  /* 0x000000ff00128202 */ /* 0x000fe20000000f00 */
[----:B------:R-:W-:Y:S06]  /*5890*/  @!P0 BRA `(.L_x_73) ;  /* 0x00000000005c8947 */ /* 0x000fec0003800000 */
[----:B------:R-:W-:Y:S02]  /*58a0*/  FSETP.GTU.FTZ.AND P0, PT, |R3|, +INF , PT ;  /* 0x7f8000000300780b */ /* 0x000fe40003f1c200 */
[----:B------:R-:W-:-:S04]  /*58b0*/  FSETP.GTU.FTZ.AND P1, PT, |R12|, +INF , PT ;  /* 0x7f8000000c00780b */ /* 0x000fc80003f3c200 */
[----:B------:R-:W-:-:S13]  /*58c0*/  PLOP3.LUT P0, PT, P0, P1, PT, 0xf8, 0x8f ;  /* 0x00000000008f781c */ /* 0x000fda0000703f70 */
[----:B------:R-:W-:Y:S05]  /*58d0*/  @P0 BRA `(.L_x_74) ;  /* 0x00000004004c0947 */ /* 0x000fea0003800000 */
[----:B------:R-:W-:-:S13]  /*58e0*/  LOP3.LUT P0, RZ, R12, 0x7fffffff, R3, 0xc8, !PT ;  /* 0x7fffffff0cff7812 */ /* 0x000fda000780c803 */
[----:B------:R-:W-:Y:S05]  /*58f0*/  @!P0 BRA `(.L_x_75) ;  /* 0x00000004003c8947 */ /* 0x000fea0003800000 */
[C---:B------:R-:W-:Y:S02]  /*5900*/  FSETP.NEU.FTZ.AND P1, PT, |R3|.reuse, +INF , PT ;  /* 0x7f8000000300780b */ /* 0x040fe40003f3d200 */
[----:B------:R-:W-:Y:S02]  /*5910*/  FSETP.NEU.FTZ.AND P4, PT, |R12|, +INF , PT ;  /* 0x7f8000000c00780b */ /* 0x000fe40003f9d200 */
[----:B------:R-:W-:-:S11]  /*5920*/  FSETP.NEU.FTZ.AND P0, PT, |R3|, +INF , PT ;  /* 0x7f8000000300780b */ /* 0x000fd60003f1d200 */
[----:B------:R-:W-:Y:S05]  /*5930*/  @!P4 BRA !P1, `(.L_x_75) ;  /* 0x00000004002cc947 */ /* 0x000fea0004800000 */
[----:B------:R-:W-:-:S04]  /*5940*/  LOP3.LUT P1, RZ, R3, 0x7fffffff, RZ, 0xc0, !PT ;  /* 0x7fffffff03ff7812 */ /* 0x000fc8000782c0ff */
[----:B------:R-:W-:-:S13]  /*5950*/  PLOP3.LUT P1, PT, P4, P1, PT, 0x2f, 0xf2 ;  /* 0x0000000000f2781c */ /* 0x000fda0002722577 */
[----:B------:R-:W-:Y:S05]  /*5960*/  @P1 BRA `(.L_x_76) ;  /* 0x0000000400181947 */ /* 0x000fea0003800000 */
[----:B------:R-:W-:-:S04]  /*5970*/  LOP3.LUT P1, RZ, R12, 0x7fffffff, RZ, 0xc0, !PT ;  /* 0x7fffffff0cff7812 */ /* 0x000fc8000782c0ff */
[----:B------:R-:W-:-:S13]  /*5980*/  PLOP3.LUT P0, PT, P0, P1, PT, 0x2f, 0xf2 ;  /* 0x0000000000f2781c */ /* 0x000fda0000702577 */
[----:B------:R-:W-:Y:S05]  /*5990*/  @P0 BRA `(.L_x_77) ;  /* 0x0000000400000947 */ /* 0x000fea0003800000 */
[----:B------:R-:W-:Y:S02]  /*59a0*/  ISETP.GE.AND P0, PT, R20, RZ, PT ;  /* 0x000000ff1400720c */ /* 0x000fe40003f06270 */
[----:B------:R-:W-:-:S11]  /*59b0*/  ISETP.GE.AND P1, PT, R21, RZ, PT ;  /* 0x000000ff1500720c */ /* 0x000fd60003f26270 */
[----:B------:R-:W-:Y:S01]  /*59c0*/  @P0 IMAD.MOV.U32 R18, RZ, RZ, RZ ;  /* 0x000000ffff120224 */ /* 0x000fe200078e00ff */
[----:B------:R-:W-:Y:S01]  /*59d0*/  @!P0 MOV R18, 0xffffffc0 ;  /* 0xffffffc000128802 */ /* 0x000fe20000000f00 */
[----:B------:R-:W-:Y:S01]  /*59e0*/  @!P0 FFMA R3, R3, 1.84467440737095516160e+19, RZ ;  /* 0x5f80000003038823 */ /* 0x000fe200000000ff */
[----:B------:R-:W-:-:S03]  /*59f0*/  @!P1 FFMA R12, R12, 1.84467440737095516160e+19, RZ ;  /* 0x5f8000000c0c9823 */ /* 0x000fc600000000ff */
[----:B------:R-:W-:-:S07]  /*5a00*/  @!P1 VIADD R18, R18, 0x40 ;  /* 0x0000004012129836 */ /* 0x000fce0000000000 */
.L_x_73:
[----:B------:R-:W-:Y:S01]  /*5a10*/  LEA R21, R13, 0xc0800000, 0x17 ;  /* 0xc08000000d157811 */ /* 0x000fe200078eb8ff */
[----:B------:R-:W-:Y:S03]  /*5a20*/  BSSY.RECONVERGENT B2, `(.L_x_78) ;  /* 0x0000036000027945 */ /* 0x000fe60003800200 */
[----:B------:R-:W-:Y:S01]  /*5a30*/  IADD3 R21, PT, PT, -R21, R12, RZ ;  /* 0x0000000c15157210 */ /* 0x000fe20007ffe1ff */
[----:B------:R-:W-:-:S03]  /*5a40*/  VIADD R12, R19, 0xffffff81 ;  /* 0xffffff81130c7836 */ /* 0x000fc60000000000 */
[----:B------:R-:W0:Y:S01]  /*5a50*/  MUFU.RCP R23, R21 ;  /* 0x0000001500177308 */ /* 0x000e220000001000 */
[----:B------:R-:W-:Y:S01]  /*5a60*/  FADD.FTZ R20, -R21, -RZ ;  /* 0x800000ff15147221 */ /* 0x000fe20000010100 */
[C---:B------:R-:W-:Y:S01]  /*5a70*/  IMAD R3, R12.reuse, -0x800000, R3 ;  /* 0xff8000000c037824 */ /* 0x040fe200078e0203 */
[----:B------:R-:W-:-:S04]  /*5a80*/  IADD3 R13, PT, PT, R12, 0x7f, -R13 ;  /* 0x0000007f0c0d7810 */ /* 0x000fc80007ffe80d */
[----:B------:R-:W-:Y:S01]  /*5a90*/  IADD3 R13, PT, PT, R13, R18, RZ ;  /* 0x000000120d0d7210 */ /* 0x000fe20007ffe0ff */
[----:B0-----:R-:W-:-:S04]  /*5aa0*/  FFMA R22, R23, R20, 1 ;  /* 0x3f80000017167423 */ /* 0x001fc80000000014 */
[----:B------:R-:W-:-:S04]  /*5ab0*/  FFMA R22, R23, R22, R23 ;  /* 0x0000001617167223 */ /* 0x000fc80000000017 */
[----:B------:R-:W-:-:S04]  /*5ac0*/  FFMA R19, R3, R22, RZ ;  /* 0x0000001603137223 */ /* 0x000fc800000000ff */
[----:B------:R-:W-:-:S04]  /*5ad0*/  FFMA R23, R20, R19, R3 ;  /* 0x0000001314177223 */ /* 0x000fc80000000003 */
[----:B------:R-:W-:-:S04]  /*5ae0*/  FFMA R19, R22, R23, R19 ;  /* 0x0000001716137223 */ /* 0x000fc80000000013 */
[----:B------:R-:W-:-:S04]  /*5af0*/  FFMA R20, R20, R19, R3 ;  /* 0x0000001314147223 */ /* 0x000fc80000000003 */
[----:B------:R-:W-:-:S05]  /*5b00*/  FFMA R3, R22, R20, R19 ;  /* 0x0000001416037223 */ /* 0x000fca0000000013 */
[----:B------:R-:W-:-:S04]  /*5b10*/  SHF.R.U32.HI R12, RZ, 0x17, R3 ;  /* 0x00000017ff0c7819 */ /* 0x000fc80000011603 */
[----:B------:R-:W-:-:S05]  /*5b20*/  LOP3.LUT R12, R12, 0xff, RZ, 0xc0, !PT ;  /* 0x000000ff0c0c7812 */ /* 0x000fca00078ec0ff */
[----:B------:R-:W-:-:S05]  /*5b30*/  IMAD.IADD R12, R12, 0x1, R13 ;  /* 0x000000010c0c7824 */ /* 0x000fca00078e020d */
[----:B------:R-:W-:-:S04]  /*5b40*/  IADD3 R18, PT, PT, R12, -0x1, RZ ;  /* 0xffffffff0c127810 */ /* 0x000fc80007ffe0ff */
[----:B------:R-:W-:-:S13]  /*5b50*/  ISETP.GE.U32.AND P0, PT, R18, 0xfe, PT ;  /* 0x000000fe1200780c */ /* 0x000fda0003f06070 */
[----:B------:R-:W-:Y:S05]  /*5b60*/  @!P0 BRA `(.L_x_79) ;  /* 0x0000000000808947 */ /* 0x000fea0003800000 */
[----:B------:R-:W-:-:S13]  /*5b70*/  ISETP.GT.AND P0, PT, R12, 0xfe, PT ;  /* 0x000000fe0c00780c */ /* 0x000fda0003f04270 */
[----:B------:R-:W-:Y:S05]  /*5b80*/  @P0 BRA `(.L_x_80) ;  /* 0x00000000006c0947 */ /* 0x000fea0003800000 */
[----:B------:R-:W-:-:S13]  /*5b90*/  ISETP.GE.AND P0, PT, R12, 0x1, PT ;  /* 0x000000010c00780c */ /* 0x000fda0003f06270 */
[----:B------:R-:W-:Y:S05]  /*5ba0*/  @P0 BRA `(.L_x_81) ;  /* 0x0000000000740947 */ /* 0x000fea0003800000 */
[----:B------:R-:W-:Y:S02]  /*5bb0*/  ISETP.GE.AND P0, PT, R12, -0x18, PT ;  /* 0xffffffe80c00780c */ /* 0x000fe40003f06270 */
[----:B------:R-:W-:-:S11]  /*5bc0*/  LOP3.LUT R3, R3, 0x80000000, RZ, 0xc0, !PT ;  /* 0x8000000003037812 */ /* 0x000fd600078ec0ff */
[----:B------:R-:W-:Y:S05]  /*5bd0*/  @!P0 BRA `(.L_x_81) ;  /* 0x0000000000688947 */ /* 0x000fea0003800000 */
[-CC-:B------:R-:W-:Y:S01]  /*5be0*/  FFMA.RZ R13, R22, R20.reuse, R19.reuse ;  /* 0x00000014160d7223 */ /* 0x180fe2000000c013 */
[C---:B------:R-:W-:Y:S02]  /*5bf0*/  ISETP.NE.AND P4, PT, R12.reuse, RZ, PT ;  /* 0x000000ff0c00720c */ /* 0x040fe40003f85270 */
[----:B------:R-:W-:Y:S02]  /*5c00*/  ISETP.NE.AND P1, PT, R12, RZ, PT ;  /* 0x000000ff0c00720c */ /* 0x000fe40003f25270 */
[----:B------:R-:W-:Y:S01]  /*5c10*/  LOP3.LUT R18, R13, 0x7fffff, RZ, 0xc0, !PT ;  /* 0x007fffff0d127812 */ /* 0x000fe200078ec0ff */
[CCC-:B------:R-:W-:Y:S01]  /*5c20*/  FFMA.RP R13, R22.reuse, R20.reuse, R19.reuse ;  /* 0x00000014160d7223 */ /* 0x1c0fe20000008013 */
[----:B------:R-:W-:Y:S01]  /*5c30*/  FFMA.RM R20, R22, R20, R19 ;  /* 0x0000001416147223 */ /* 0x000fe20000004013 */
[----:B------:R-:W-:Y:S01]  /*5c40*/  VIADD R19, R12, 0x20 ;  /* 0x000000200c137836 */ /* 0x000fe20000000000 */
[----:B------:R-:W-:Y:S02]  /*5c50*/  LOP3.LUT R18, R18, 0x800000, RZ, 0xfc, !PT ;  /* 0x0080000012127812 */ /* 0x000fe400078efcff */
[----:B------:R-:W-:-:S02]  /*5c60*/  IADD3 R12, PT, PT, -R12, RZ, RZ ;  /* 0x000000ff0c0c7210 */ /* 0x000fc40007ffe1ff */
[----:B------:R-:W-:Y:S02]  /*5c70*/  SHF.L.U32 R19, R18, R19, RZ ;  /* 0x0000001312137219 */ /* 0x000fe400000006ff */
[----:B------:R-:W-:Y:S02]  /*5c80*/  FSETP.NEU.FTZ.AND P0, PT, R13, R20, PT ;  /* 0x000000140d00720b */ /* 0x000fe40003f1d000 */
[----:B------:R-:W-:Y:S02]  /*5c90*/  SEL R13, R12, RZ, P4 ;  /* 0x000000ff0c0d7207 */ /* 0x000fe40002000000 */
[----:B------:R-:W-:Y:S02]  /*5ca0*/  ISETP.NE.AND P1, PT, R19, RZ, P1 ;  /* 0x000000ff1300720c */ /* 0x000fe40000f25270 */
[----:B------:R-:W-:Y:S02]  /*5cb0*/  SHF.R.U32.HI R13, RZ, R13, R18 ;  /* 0x0000000dff0d7219 */ /* 0x000fe40000011612 */
[----:B------:R-:W-:-:S02]  /*5cc0*/  PLOP3.LUT P0, PT, P0, P1, PT, 0xf8, 0x8f ;  /* 0x00000000008f781c */ /* 0x000fc40000703f70 */
[----:B------:R-:W-:Y:S02]  /*5cd0*/  SHF.R.U32.HI R19, RZ, 0x1, R13 ;  /* 0x00000001ff137819 */ /* 0x000fe4000001160d */
[----:B------:R-:W-:-:S04]  /*5ce0*/  SEL R12, RZ, 0x1, !P0 ;  /* 0x00000001ff0c7807 */ /* 0x000fc80004000000 */
[----:B------:R-:W-:-:S04]  /*5cf0*/  LOP3.LUT R12, R12, 0x1, R19, 0xf8, !PT ;  /* 0x000000010c0c7812 */ /* 0x000fc800078ef813 */
[----:B------:R-:W-:-:S05]  /*5d00*/  LOP3.LUT R12, R12, R13, RZ, 0xc0, !PT ;  /* 0x0000000d0c0c7212 */ /* 0x000fca00078ec0ff */
[----:B------:R-:W-:-:S05]  /*5d10*/  IMAD.IADD R12, R19, 0x1, R12 ;  /* 0x00000001130c7824 */ /* 0x000fca00078e020c */
[----:B------:R-:W-:Y:S01]  /*5d20*/  LOP3.LUT R3, R12, R3, RZ, 0xfc, !PT ;  /* 0x000000030c037212 */ /* 0x000fe200078efcff */
[----:B------:R-:W-:Y:S06]  /*5d30*/  BRA `(.L_x_81) ;  /* 0x0000000000107947 */ /* 0x000fec0003800000 */
.L_x_80:
[----:B------:R-:W-:-:S04]  /*5d40*/  LOP3.LUT R3, R3, 0x80000000, RZ, 0xc0, !PT ;  /* 0x8000000003037812 */ /* 0x000fc800078ec0ff */
[----:B------:R-:W-:Y:S01]  /*5d50*/  LOP3.LUT R3, R3, 0x7f800000, RZ, 0xfc, !PT ;  /* 0x7f80000003037812 */ /* 0x000fe200078efcff */
[----:B------:R-:W-:Y:S06]  /*5d60*/  BRA `(.L_x_81) ;  /* 0x0000000000047947 */ /* 0x000fec0003800000 */
.L_x_79:
[----:B------:R-:W-:-:S07]  /*5d70*/  LEA R3, R13, R3, 0x17 ;  /* 0x000000030d037211 */ /* 0x000fce00078eb8ff */
.L_x_81:
[----:B------:R-:W-:Y:S05]  /*5d80*/  BSYNC.RECONVERGENT B2 ;  /* 0x0000000000027941 */ /* 0x000fea0003800200 */
.L_x_78:
[----:B------:R-:W-:Y:S05]  /*5d90*/  BRA `(.L_x_82) ;  /* 0x0000000000207947 */ /* 0x000fea0003800000 */
.L_x_77:
[----:B------:R-:W-:-:S04]  /*5da0*/  LOP3.LUT R3, R12, 0x80000000, R3, 0x48, !PT ;  /* 0x800000000c037812 */ /* 0x000fc800078e4803 */
[----:B------:R-:W-:Y:S01]  /*5db0*/  LOP3.LUT R3, R3, 0x7f800000, RZ, 0xfc, !PT ;  /* 0x7f80000003037812 */ /* 0x000fe200078efcff */
[----:B------:R-:W-:Y:S06]  /*5dc0*/  BRA `(.L_x_82) ;  /* 0x0000000000147947 */ /* 0x000fec0003800000 */
.L_x_76:
[----:B------:R-:W-:Y:S01]  /*5dd0*/  LOP3.LUT R3, R12, 0x80000000, R3, 0x48, !PT ;  /* 0x800000000c037812 */ /* 0x000fe200078e4803 */
[----:B------:R-:W-:Y:S06]  /*5de0*/  BRA `(.L_x_82) ;  /* 0x00000000000c7947 */ /* 0x000fec0003800000 */
.L_x_75:
[----:B------:R-:W0:Y:S01]  /*5df0*/  MUFU.RSQ R3, -QNAN ;  /* 0xffc0000000037908 */ /* 0x000e220000001400 */
[----:B------:R-:W-:Y:S05]  /*5e00*/  BRA `(.L_x_82) ;  /* 0x0000000000047947 */ /* 0x000fea0003800000 */
.L_x_74:
[----:B------:R-:W-:-:S07]  /*5e10*/  FADD.FTZ R3, R3, R12 ;  /* 0x0000000c03037221 */ /* 0x000fce0000010000 */
.L_x_82:
[----:B------:R-:W-:Y:S05]  /*5e20*/  BSYNC.RECONVERGENT B1 ;  /* 0x0000000000017941 */ /* 0x000fea0003800200 */
.L_x_72:
[----:B------:R-:W-:Y:S02]  /*5e30*/  HFMA2 R13, -RZ, RZ, 0, 0 ;  /* 0x00000000ff0d7431 */ /* 0x000fe400000001ff */
[----:B------:R-:W-:-:S04]  /*5e40*/  IMAD.MOV.U32 R12, RZ, RZ, R15 ;  /* 0x000000ffff0c7224 */ /* 0x000fc800078e000f */
[----:B0-----:R-:W-:Y:S05]  /*5e50*/  RET.REL.NODEC R12 `(_Z21gpuGenerateMandelbrotIhEvPT_miiN6thrust24THRUST_300001_SM_1000_NS7complexIfEEi) ;  /* 0xffffffa00c687950 */ /* 0x001fea0003c3ffff */
.L_x_83:
[----:B------:R-:W-:-:S00]  /*5e60*/  BRA `(.L_x_83) ;  /* 0xfffffffc00fc7947 */ /* 0x000fc0000383ffff */
[----:B------:R-:W-:-:S00]  /*5e70*/  NOP ;  /* 0x0000000000007918 */ /* 0x000fc00000000000 */
        /* <DEDUP_REMOVED lines=8> */
.L_x_85:


//--------------------- .nv.global.init           --------------------------
	.section	.nv.global.init,"aw",@progbits
	.align	4
.nv.global.init:
	.type		__cudart_i2opi_f,@object
	.size		__cudart_i2opi_f,(.L_28 - __cudart_i2opi_f)
__cudart_i2opi_f:
        /*0000*/ 	.byte	0x41, 0x90, 0x43, 0x3c, 0x99, 0x95, 0x62, 0xdb, 0xc0, 0xdd, 0x34, 0xf5, 0xd1, 0x57, 0x27, 0xfc
        /*0010*/ 	.byte	0x29, 0x15, 0x44, 0x4e, 0x6e, 0x83, 0xf9, 0xa2
.L_28:


//--------------------- .nv.shared.reserved.0     --------------------------
	.section	.nv.shared.reserved.0,"aw",@nobits
	.weak		__nv_reservedSMEM_offset_0_alias
	.size		__nv_reservedSMEM_offset_0_alias, 0, 64
	.other		__nv_reservedSMEM_offset_0_alias,@"STO_CUDA_RESERVED_SHARED STV_DEFAULT"
__nv_reservedSMEM_offset_0_alias:
	.zero		0
	.zero		64


//--------------------- .nv.global                --------------------------
	.section	.nv.global,"aw",@nobits
.nv.global:
	.type		_ZN34_INTERNAL_bf1edd33_4_k_cu_22cc45c34cuda3std3__48in_placeE,@object
	.size		_ZN34_INTERNAL_bf1edd33_4_k_cu_22cc45c34cuda3std3__48in_placeE,(_ZN34_INTERNAL_bf1edd33_4_k_cu_22cc45c34cuda3std6ranges3__45__cpo8distanceE - _ZN34_INTERNAL_bf1edd33_4_k_cu_22cc45c34cuda3std3__48in_placeE)
_ZN34_INTERNAL_bf1edd33_4_k_cu_22cc45c34cuda3std3__48in_placeE:
	.zero		1
	.type		_ZN34_INTERNAL_bf1edd33_4_k_cu_22cc45c34cuda3std6ranges3__45__cpo8distanceE,@object
	.size		_ZN34_INTERNAL_bf1edd33_4_k_cu_22cc45c34cuda3std6ranges3__45__cpo8distanceE,(_ZN34_INTERNAL_bf1edd33_4_k_cu_22cc45c34cuda3std3__45__cpo6cbeginE - _ZN34_INTERNAL_bf1edd33_4_k_cu_22cc45c34cuda3std6ranges3__45__cpo8distanceE)
_ZN34_INTERNAL_bf1edd33_4_k_cu_22cc45c34cuda3std6ranges3__45__cpo8distanceE:
	.zero		1
	.type		_ZN34_INTERNAL_bf1edd33_4_k_cu_22cc45c34cuda3std3__45__cpo6cbeginE,@object
	.size		_ZN34_INTERNAL_bf1edd33_4_k_cu_22cc45c34cuda3std3__45__cpo6cbeginE,(_ZN34_INTERNAL_bf1edd33_4_k_cu_22cc45c34cuda3std6ranges3__45__cpo7advanceE - _ZN34_INTERNAL_bf1edd33_4_k_cu_22cc45c34cuda3std3__45__cpo6cbeginE)
_ZN34_INTERNAL_bf1edd33_4_k_cu_22cc45c34cuda3std3__45__cpo6cbeginE:
	.zero		1
	.type		_ZN34_INTERNAL_bf1edd33_4_k_cu_22cc45c34cuda3std6ranges3__45__cpo7advanceE,@object
	.size		_ZN34_INTERNAL_bf1edd33_4_k_cu_22cc45c34cuda3std6ranges3__45__cpo7advanceE,(_ZN34_INTERNAL_bf1edd33_4_k_cu_22cc45c34cuda3std3__45__cpo7crbeginE - _ZN34_INTERNAL_bf1edd33_4_k_cu_22cc45c34cuda3std6ranges3__45__cpo7advanceE)
_ZN34_INTERNAL_bf1edd33_4_k_cu_22cc45c34cuda3std6ranges3__45__cpo7advanceE:
	.zero		1
	.type		_ZN34_INTERNAL_bf1edd33_4_k_cu_22cc45c34cuda3std3__45__cpo7crbeginE,@object
	.size		_ZN34_INTERNAL_bf1edd33_4_k_cu_22cc45c34cuda3std3__45__cpo7crbeginE,(_ZN34_INTERNAL_bf1edd33_4_k_cu_22cc45c34cuda3std6ranges3__45__cpo4dataE - _ZN34_INTERNAL_bf1edd33_4_k_cu_22cc45c34cuda3std3__45__cpo7crbeginE)
_ZN34_INTERNAL_bf1edd33_4_k_cu_22cc45c34cuda3std3__45__cpo7crbeginE:
	.zero		1
	.type		_ZN34_INTERNAL_bf1edd33_4_k_cu_22cc45c34cuda3std6ranges3__45__cpo4dataE,@object
	.size		_ZN34_INTERNAL_bf1edd33_4_k_cu_22cc45c34cuda3std6ranges3__45__cpo4dataE,(_ZN34_INTERNAL_bf1edd33_4_k_cu_22cc45c34cuda3std6ranges3__45__cpo5beginE - _ZN34_INTERNAL_bf1edd33_4_k_cu_22cc45c34cuda3std6ranges3__45__cpo4dataE)
_ZN34_INTERNAL_bf1edd33_4_k_cu_22cc45c34cuda3std6ranges3__45__cpo4dataE:
	.zero		1
	.type		_ZN34_INTERNAL_bf1edd33_4_k_cu_22cc45c34cuda3std6ranges3__45__cpo5beginE,@object
	.size		_ZN34_INTERNAL_bf1edd33_4_k_cu_22cc45c34cuda3std6ranges3__45__cpo5beginE,(_ZN34_INTERNAL_bf1edd33_4_k_cu_22cc45c34cuda3std3__436_GLOBAL__N__bf1edd33_4_k_cu_22cc45c36ignoreE - _ZN34_INTERNAL_bf1edd33_4_k_cu_22cc45c34cuda3std6ranges3__45__cpo5beginE)
_ZN34_INTERNAL_bf1edd33_4_k_cu_22cc45c34cuda3std6ranges3__45__cpo5beginE:
	.zero		1
	.type		_ZN34_INTERNAL_bf1edd33_4_k_cu_22cc45c34cuda3std3__436_GLOBAL__N__bf1edd33_4_k_cu_22cc45c36ignoreE,@object
	.size		_ZN34_INTERNAL_bf1edd33_4_k_cu_22cc45c34cuda3std3__436_GLOBAL__N__bf1edd33_4_k_cu_22cc45c36ignoreE,(_ZN34_INTERNAL_bf1edd33_4_k_cu_22cc45c34cuda3std6ranges3__45__cpo4sizeE - _ZN34_INTERNAL_bf1edd33_4_k_cu_22cc45c34cuda3std3__436_GLOBAL__N__bf1edd33_4_k_cu_22cc45c36ignoreE)
_ZN34_INTERNAL_bf1edd33_4_k_cu_22cc45c34cuda3std3__436_GLOBAL__N__bf1edd33_4_k_cu_22cc45c36ignoreE:
	.zero		1
	.type		_ZN34_INTERNAL_bf1edd33_4_k_cu_22cc45c34cuda3std6ranges3__45__cpo4sizeE,@object
	.size		_ZN34_INTERNAL_bf1edd33_4_k_cu_22cc45c34cuda3std6ranges3__45__cpo4sizeE,(_ZN34_INTERNAL_bf1edd33_4_k_cu_22cc45c34cuda3std3__45__cpo5beginE - _ZN34_INTERNAL_bf1edd33_4_k_cu_22cc45c34cuda3std6ranges3__45__cpo4sizeE)
_ZN34_INTERNAL_bf1edd33_4_k_cu_22cc45c34cuda3std6ranges3__45__cpo4sizeE:
	.zero		1
	.type		_ZN34_INTERNAL_bf1edd33_4_k_cu_22cc45c34cuda3std3__45__cpo5beginE,@object
	.size		_ZN34_INTERNAL_bf1edd33_4_k_cu_22cc45c34cuda3std3__45__cpo5beginE,(_ZN34_INTERNAL_bf1edd33_4_k_cu_22cc45c34cuda3std6ranges3__45__cpo6cbeginE - _ZN34_INTERNAL_bf1edd33_4_k_cu_22cc45c34cuda3std3__45__cpo5beginE)
_ZN34_INTERNAL_bf1edd33_4_k_cu_22cc45c34cuda3std3__45__cpo5beginE:
	.zero		1
	.type		_ZN34_INTERNAL_bf1edd33_4_k_cu_22cc45c34cuda3std6ranges3__45__cpo6cbeginE,@object
	.size		_ZN34_INTERNAL_bf1edd33_4_k_cu_22cc45c34cuda3std6ranges3__45__cpo6cbeginE,(_ZN34_INTERNAL_bf1edd33_4_k_cu_22cc45c34cuda3std3__45__cpo6rbeginE - _ZN34_INTERNAL_bf1edd33_4_k_cu_22cc45c34cuda3std6ranges3__45__cpo6cbeginE)
_ZN34_INTERNAL_bf1edd33_4_k_cu_22cc45c34cuda3std6ranges3__45__cpo6cbeginE:
	.zero		1
	.type		_ZN34_INTERNAL_bf1edd33_4_k_cu_22cc45c34cuda3std3__45__cpo6rbeginE,@object
	.size		_ZN34_INTERNAL_bf1edd33_4_k_cu_22cc45c34cuda3std3__45__cpo6rbeginE,(_ZN34_INTERNAL_bf1edd33_4_k_cu_22cc45c34cuda3std6ranges3__45__cpo4nextE - _ZN34_INTERNAL_bf1edd33_4_k_cu_22cc45c34cuda3std3__45__cpo6rbeginE)
_ZN34_INTERNAL_bf1edd33_4_k_cu_22cc45c34cuda3std3__45__cpo6rbeginE:
	.zero		1
	.type		_ZN34_INTERNAL_bf1edd33_4_k_cu_22cc45c34cuda3std6ranges3__45__cpo4nextE,@object
	.size		_ZN34_INTERNAL_bf1edd33_4_k_cu_22cc45c34cuda3std6ranges3__45__cpo4nextE,(_ZN34_INTERNAL_bf1edd33_4_k_cu_22cc45c34cuda3std6ranges3__45__cpo4swapE - _ZN34_INTERNAL_bf1edd33_4_k_cu_22cc45c34cuda3std6ranges3__45__cpo4nextE)
_ZN34_INTERNAL_bf1edd33_4_k_cu_22cc45c34cuda3std6ranges3__45__cpo4nextE:
	.zero		1
	.type		_ZN34_INTERNAL_bf1edd33_4_k_cu_22cc45c34cuda3std6ranges3__45__cpo4swapE,@object
	.size		_ZN34_INTERNAL_bf1edd33_4_k_cu_22cc45c34cuda3std6ranges3__45__cpo4swapE,(_ZN34_INTERNAL_bf1edd33_4_k_cu_22cc45c34cuda3std3__420unreachable_sentinelE - _ZN34_INTERNAL_bf1edd33_4_k_cu_22cc45c34cuda3std6ranges3__45__cpo4swapE)
_ZN34_INTERNAL_bf1edd33_4_k_cu_22cc45c34cuda3std6ranges3__45__cpo4swapE:
	.zero		1
	.type		_ZN34_INTERNAL_bf1edd33_4_k_cu_22cc45c34cuda3std3__420unreachable_sentinelE,@object
	.size		_ZN34_INTERNAL_bf1edd33_4_k_cu_22cc45c34cuda3std3__420unreachable_sentinelE,(_ZN34_INTERNAL_bf1edd33_4_k_cu_22cc45c36thrust24THRUST_300001_SM_1000_NS6system6detail10sequential3seqE - _ZN34_INTERNAL_bf1edd33_4_k_cu_22cc45c34cuda3std3__420unreachable_sentinelE)
_ZN34_INTERNAL_bf1edd33_4_k_cu_22cc45c34cuda3std3__420unreachable_sentinelE:
	.zero		1
	.type		_ZN34_INTERNAL_bf1edd33_4_k_cu_22cc45c36thrust24THRUST_300001_SM_1000_NS6system6detail10sequential3seqE,@object
	.size		_ZN34_INTERNAL_bf1edd33_4_k_cu_22cc45c36thrust24THRUST_300001_SM_1000_NS6system6detail10sequential3seqE,(_ZN34_INTERNAL_bf1edd33_4_k_cu_22cc45c34cuda3std3__45__cpo4cendE - _ZN34_INTERNAL_bf1edd33_4_k_cu_22cc45c36thrust24THRUST_300001_SM_1000_NS6system6detail10sequential3seqE)
_ZN34_INTERNAL_bf1edd33_4_k_cu_22cc45c36thrust24THRUST_300001_SM_1000_NS6system6detail10sequential3seqE:
	.zero		1
	.type		_ZN34_INTERNAL_bf1edd33_4_k_cu_22cc45c34cuda3std3__45__cpo4cendE,@object
	.size		_ZN34_INTERNAL_bf1edd33_4_k_cu_22cc45c34cuda3std3__45__cpo4cendE,(_ZN34_INTERNAL_bf1edd33_4_k_cu_22cc45c34cuda3std6ranges3__45__cpo9iter_swapE - _ZN34_INTERNAL_bf1edd33_4_k_cu_22cc45c34cuda3std3__45__cpo4cendE)
_ZN34_INTERNAL_bf1edd33_4_k_cu_22cc45c34cuda3std3__45__cpo4cendE:
	.zero		1
	.type		_ZN34_INTERNAL_bf1edd33_4_k_cu_22cc45c34cuda3std6ranges3__45__cpo9iter_swapE,@object
	.size		_ZN34_INTERNAL_bf1edd33_4_k_cu_22cc45c34cuda3std6ranges3__45__cpo9iter_swapE,(_ZN34_INTERNAL_bf1edd33_4_k_cu_22cc45c34cuda3std3__45__cpo5crendE - _ZN34_INTERNAL_bf1edd33_4_k_cu_22cc45c34cuda3std6ranges3__45__cpo9iter_swapE)
_ZN34_INTERNAL_bf1edd33_4_k_cu_22cc45c34cuda3std6ranges3__45__cpo9iter_swapE:
	.zero		1
	.type		_ZN34_INTERNAL_bf1edd33_4_k_cu_22cc45c34cuda3std3__45__cpo5crendE,@object
	.size		_ZN34_INTERNAL_bf1edd33_4_k_cu_22cc45c34cuda3std3__45__cpo5crendE,(_ZN34_INTERNAL_bf1edd33_4_k_cu_22cc45c34cuda3std6ranges3__45__cpo5cdataE - _ZN34_INTERNAL_bf1edd33_4_k_cu_22cc45c34cuda3std3__45__cpo5crendE)
_ZN34_INTERNAL_bf1edd33_4_k_cu_22cc45c34cuda3std3__45__cpo5crendE:
	.zero		1
	.type		_ZN34_INTERNAL_bf1edd33_4_k_cu_22cc45c34cuda3std6ranges3__45__cpo5cdataE,@object
	.size		_ZN34_INTERNAL_bf1edd33_4_k_cu_22cc45c34cuda3std6ranges3__45__cpo5cdataE,(_ZN34_INTERNAL_bf1edd33_4_k_cu_22cc45c34cuda3std6ranges3__45__cpo3endE - _ZN34_INTERNAL_bf1edd33_4_k_cu_22cc45c34cuda3std6ranges3__45__cpo5cdataE)
_ZN34_INTERNAL_bf1edd33_4_k_cu_22cc45c34cuda3std6ranges3__45__cpo5cdataE:
	.zero		1
	.type		_ZN34_INTERNAL_bf1edd33_4_k_cu_22cc45c34cuda3std6ranges3__45__cpo3endE,@object
	.size		_ZN34_INTERNAL_bf1edd33_4_k_cu_22cc45c34cuda3std6ranges3__45__cpo3endE,(_ZN34_INTERNAL_bf1edd33_4_k_cu_22cc45c34cuda3std3__419piecewise_constructE - _ZN34_INTERNAL_bf1edd33_4_k_cu_22cc45c34cuda3std6ranges3__45__cpo3endE)
_ZN34_INTERNAL_bf1edd33_4_k_cu_22cc45c34cuda3std6ranges3__45__cpo3endE:
	.zero		1
	.type		_ZN34_INTERNAL_bf1edd33_4_k_cu_22cc45c34cuda3std3__419piecewise_constructE,@object
	.size		_ZN34_INTERNAL_bf1edd33_4_k_cu_22cc45c34cuda3std3__419piecewise_constructE,(_ZN34_INTERNAL_bf1edd33_4_k_cu_22cc45c34cuda3std6ranges3__45__cpo5ssizeE - _ZN34_INTERNAL_bf1edd33_4_k_cu_22cc45c34cuda3std3__419piecewise_constructE)
_ZN34_INTERNAL_bf1edd33_4_k_cu_22cc45c34cuda3std3__419piecewise_constructE:
	.zero		1
	.type		_ZN34_INTERNAL_bf1edd33_4_k_cu_22cc45c34cuda3std6ranges3__45__cpo5ssizeE,@object
	.size		_ZN34_INTERNAL_bf1edd33_4_k_cu_22cc45c34cuda3std6ranges3__45__cpo5ssizeE,(_ZN34_INTERNAL_bf1edd33_4_k_cu_22cc45c34cuda3std3__45__cpo3endE - _ZN34_INTERNAL_bf1edd33_4_k_cu_22cc45c34cuda3std6ranges3__45__cpo5ssizeE)
_ZN34_INTERNAL_bf1edd33_4_k_cu_22cc45c34cuda3std6ranges3__45__cpo5ssizeE:
	.zero		1
	.type		_ZN34_INTERNAL_bf1edd33_4_k_cu_22cc45c34cuda3std3__45__cpo3endE,@object
	.size		_ZN34_INTERNAL_bf1edd33_4_k_cu_22cc45c34cuda3std3__45__cpo3endE,(_ZN34_INTERNAL_bf1edd33_4_k_cu_22cc45c34cuda3std6ranges3__45__cpo4cendE - _ZN34_INTERNAL_bf1edd33_4_k_cu_22cc45c34cuda3std3__45__cpo3endE)
_ZN34_INTERNAL_bf1edd33_4_k_cu_22cc45c34cuda3std3__45__cpo3endE:
	.zero		1
	.type		_ZN34_INTERNAL_bf1edd33_4_k_cu_22cc45c34cuda3std6ranges3__45__cpo4cendE,@object
	.size		_ZN34_INTERNAL_bf1edd33_4_k_cu_22cc45c34cuda3std6ranges3__45__cpo4cendE,(_ZN34_INTERNAL_bf1edd33_4_k_cu_22cc45c34cuda3std3__45__cpo4rendE - _ZN34_INTERNAL_bf1edd33_4_k_cu_22cc45c34cuda3std6ranges3__45__cpo4cendE)
_ZN34_INTERNAL_bf1edd33_4_k_cu_22cc45c34cuda3std6ranges3__45__cpo4cendE:
	.zero		1
	.type		_ZN34_INTERNAL_bf1edd33_4_k_cu_22cc45c34cuda3std3__45__cpo4rendE,@object
	.size		_ZN34_INTERNAL_bf1edd33_4_k_cu_22cc45c34cuda3std3__45__cpo4rendE,(_ZN34_INTERNAL_bf1edd33_4_k_cu_22cc45c34cuda3std6ranges3__45__cpo4prevE - _ZN34_INTERNAL_bf1edd33_4_k_cu_22cc45c34cuda3std3__45__cpo4rendE)
_ZN34_INTERNAL_bf1edd33_4_k_cu_22cc45c34cuda3std3__45__cpo4rendE:
	.zero		1
	.type		_ZN34_INTERNAL_bf1edd33_4_k_cu_22cc45c34cuda3std6ranges3__45__cpo4prevE,@object
	.size		_ZN34_INTERNAL_bf1edd33_4_k_cu_22cc45c34cuda3std6ranges3__45__cpo4prevE,(_ZN34_INTERNAL_bf1edd33_4_k_cu_22cc45c34cuda3std6ranges3__45__cpo9iter_moveE - _ZN34_INTERNAL_bf1edd33_4_k_cu_22cc45c34cuda3std6ranges3__45__cpo4prevE)
_ZN34_INTERNAL_bf1edd33_4_k_cu_22cc45c34cuda3std6ranges3__45__cpo4prevE:
	.zero		1
	.type		_ZN34_INTERNAL_bf1edd33_4_k_cu_22cc45c34cuda3std6ranges3__45__cpo9iter_moveE,@object
	.size		_ZN34_INTERNAL_bf1edd33_4_k_cu_22cc45c34cuda3std6ranges3__45__cpo9iter_moveE,(.L_13 - _ZN34_INTERNAL_bf1edd33_4_k_cu_22cc45c34cuda3std6ranges3__45__cpo9iter_moveE)
_ZN34_INTERNAL_bf1edd33_4_k_cu_22cc45c34cuda3std6ranges3__45__cpo9iter_moveE:
	.zero		1
.L_13:


//--------------------- .nv.constant0._Z21gpuGenerateMandelbrotIhEvPT_miiN6thrust24THRUST_300001_SM_1000_NS7complexIfEEi --------------------------
	.section	.nv.constant0._Z21gpuGenerateMandelbrotIhEvPT_miiN6thrust24THRUST_300001_SM_1000_NS7complexIfEEi,"a",@progbits
	.sectionflags	@""
	.align	4
.nv.constant0._Z21gpuGenerateMandelbrotIhEvPT_miiN6thrust24THRUST_300001_SM_1000_NS7complexIfEEi:
	.zero		932


//--------------------- SYMBOLS --------------------------

	.type		.nv.reservedSmem.offset0,@object
	.size		.nv.reservedSmem.offset0,0x4
